//
// Generated by NVIDIA NVVM Compiler
//
// Compiler Build ID: CL-36424714
// Cuda compilation tools, release 13.0, V13.0.88
// Based on NVVM 20.0.0
//

.version 9.0
.target sm_100
.address_size 64

	// .globl	_Z7computeffffffffifffff
.extern .func  (.param .b32 func_retval0) vprintf
(
	.param .b64 vprintf_param_0,
	.param .b64 vprintf_param_1
)
;
.global .align 1 .b8 $str[7] = {37, 46, 49, 55, 103, 10};

.visible .entry _Z7computeffffffffifffff(
	.param .f32 _Z7computeffffffffifffff_param_0,
	.param .f32 _Z7computeffffffffifffff_param_1,
	.param .f32 _Z7computeffffffffifffff_param_2,
	.param .f32 _Z7computeffffffffifffff_param_3,
	.param .f32 _Z7computeffffffffifffff_param_4,
	.param .f32 _Z7computeffffffffifffff_param_5,
	.param .f32 _Z7computeffffffffifffff_param_6,
	.param .f32 _Z7computeffffffffifffff_param_7,
	.param .u32 _Z7computeffffffffifffff_param_8,
	.param .f32 _Z7computeffffffffifffff_param_9,
	.param .f32 _Z7computeffffffffifffff_param_10,
	.param .f32 _Z7computeffffffffifffff_param_11,
	.param .f32 _Z7computeffffffffifffff_param_12,
	.param .f32 _Z7computeffffffffifffff_param_13
)
{
	.local .align 8 .b8 	__local_depot0[8];
	.reg .b64 	%SP;
	.reg .b64 	%SPL;
	.reg .pred 	%p<48>;
	.reg .b32 	%r<47>;
	.reg .b32 	%f<315>;
	.reg .b64 	%rd<5>;
	.reg .b64 	%fd<2>;

	mov.u64 	%SPL, __local_depot0;
	cvta.local.u64 	%SP, %SPL;
	ld.param.f32 	%f314, [_Z7computeffffffffifffff_param_0];
	ld.param.f32 	%f34, [_Z7computeffffffffifffff_param_1];
	ld.param.f32 	%f35, [_Z7computeffffffffifffff_param_2];
	ld.param.f32 	%f41, [_Z7computeffffffffifffff_param_3];
	ld.param.f32 	%f42, [_Z7computeffffffffifffff_param_4];
	ld.param.f32 	%f43, [_Z7computeffffffffifffff_param_5];
	ld.param.f32 	%f44, [_Z7computeffffffffifffff_param_6];
	ld.param.f32 	%f45, [_Z7computeffffffffifffff_param_7];
	ld.param.u32 	%r9, [_Z7computeffffffffifffff_param_8];
	ld.param.f32 	%f36, [_Z7computeffffffffifffff_param_10];
	ld.param.f32 	%f37, [_Z7computeffffffffifffff_param_11];
	ld.param.f32 	%f38, [_Z7computeffffffffifffff_param_12];
	ld.param.f32 	%f39, [_Z7computeffffffffifffff_param_13];
	fma.rn.f32 	%f46, %f43, 0f00000000, %f42;
	sub.f32 	%f47, %f44, %f45;
	mov.f32 	%f48, 0f8412CE6B;
	div.rn.f32 	%f49, %f48, %f47;
	abs.f32 	%f50, %f49;
	abs.f32 	%f51, %f46;
	setp.gt.f32 	%p1, %f51, %f50;
	selp.f32 	%f52, %f51, %f50, %p1;
	selp.f32 	%f53, %f50, %f51, %p1;
	div.rn.f32 	%f54, %f53, %f52;
	mul.f32 	%f55, %f54, %f54;
	fma.rn.f32 	%f56, %f55, 0f3B33710B, 0fBC807748;
	fma.rn.f32 	%f57, %f56, %f55, 0f3D2CDAB2;
	fma.rn.f32 	%f58, %f57, %f55, 0fBD992D10;
	fma.rn.f32 	%f59, %f58, %f55, 0f3DD9EA6C;
	fma.rn.f32 	%f60, %f59, %f55, 0fBE117CB1;
	fma.rn.f32 	%f61, %f60, %f55, 0f3E4CBCE0;
	fma.rn.f32 	%f62, %f61, %f55, 0fBEAAAA7D;
	mul.f32 	%f63, %f55, %f62;
	fma.rn.f32 	%f64, %f63, %f54, %f54;
	neg.f32 	%f65, %f64;
	fma.rn.f32 	%f66, 0f3F6EE581, 0f3FD774EB, %f65;
	selp.f32 	%f67, %f66, %f64, %p1;
	selp.f32 	%f68, 0f3F6EE581, 0f3FEEE581, %p1;
	selp.f32 	%f69, %f64, %f65, %p1;
	mov.b32 	%r10, %f49;
	fma.rn.f32 	%f70, %f68, 0f3FD774EB, %f69;
	setp.lt.s32 	%p2, %r10, 0;
	selp.f32 	%f71, %f70, %f67, %p2;
	add.f32 	%f72, %f51, %f50;
	setp.eq.f32 	%p3, %f52, 0f00000000;
	selp.f32 	%f73, 0f40490FDB, 0f00000000, %p2;
	setp.eq.f32 	%p4, %f50, %f51;
	selp.f32 	%f74, 0f4016CBE4, 0f3F490FDB, %p2;
	selp.f32 	%f75, %f74, %f71, %p4;
	selp.f32 	%f76, %f73, %f75, %p3;
	abs.f32 	%f77, %f72;
	setp.nan.f32 	%p5, %f77, %f77;
	copysign.f32 	%f78, %f46, %f76;
	selp.f32 	%f79, %f72, %f78, %p5;
	sub.f32 	%f1, %f41, %f79;
	abs.f32 	%f2, %f1;
	setp.eq.f32 	%p6, %f1, 0f3F800000;
	mov.f32 	%f309, 0f3F800000;
	@%p6 bra 	$L__BB0_7;
	setp.num.f32 	%p7, %f2, %f2;
	@%p7 bra 	$L__BB0_3;
	mov.f32 	%f136, 0f80000008;
	add.rn.f32 	%f309, %f1, %f136;
	bra.uni 	$L__BB0_7;
$L__BB0_3:
	setp.neu.f32 	%p8, %f1, 0f00000000;
	setp.neu.f32 	%p9, %f2, 0f7F800000;
	and.pred  	%p10, %p8, %p9;
	@%p10 bra 	$L__BB0_5;
	add.f32 	%f135, %f1, %f1;
	mov.b32 	%r20, %f135;
	and.b32  	%r21, %r20, 2147483647;
	xor.b32  	%r22, %r21, 2139095040;
	mov.b32 	%f309, %r22;
	bra.uni 	$L__BB0_7;
$L__BB0_5:
	setp.lt.f32 	%p11, %f2, 0f00800000;
	mul.f32 	%f80, %f2, 0f4B800000;
	selp.f32 	%f81, %f80, %f2, %p11;
	mov.b32 	%r11, %f81;
	add.s32 	%r12, %r11, -1060439283;
	and.b32  	%r13, %r12, -8388608;
	sub.s32 	%r14, %r11, %r13;
	mov.b32 	%f82, %r14;
	cvt.rn.f32.s32 	%f83, %r13;
	selp.f32 	%f84, 0fC1C00000, 0f00000000, %p11;
	fma.rn.f32 	%f85, %f83, 0f34000000, %f84;
	add.f32 	%f86, %f82, 0fBF800000;
	add.f32 	%f87, %f82, 0f3F800000;
	rcp.approx.ftz.f32 	%f88, %f87;
	add.f32 	%f89, %f86, %f86;
	mul.f32 	%f90, %f89, %f88;
	mul.f32 	%f91, %f90, %f90;
	neg.f32 	%f92, %f90;
	sub.f32 	%f93, %f86, %f90;
	add.f32 	%f94, %f93, %f93;
	fma.rn.f32 	%f95, %f92, %f86, %f94;
	mul.rn.f32 	%f96, %f88, %f95;
	fma.rn.f32 	%f97, %f91, 0f3A2C32E4, 0f3B52E7DB;
	fma.rn.f32 	%f98, %f97, %f91, 0f3C93BB73;
	fma.rn.f32 	%f99, %f98, %f91, 0f3DF6384F;
	mul.rn.f32 	%f100, %f99, %f91;
	fma.rn.f32 	%f101, %f90, 0f3FB8AA3B, %f85;
	mul.f32 	%f102, %f100, 0f40400000;
	sub.f32 	%f103, %f85, %f101;
	fma.rn.f32 	%f104, %f90, 0f3FB8AA3B, %f103;
	fma.rn.f32 	%f105, %f96, 0f3FB8AA3B, %f104;
	fma.rn.f32 	%f106, %f90, 0f32A55E34, %f105;
	fma.rn.f32 	%f107, %f102, %f96, %f106;
	fma.rn.f32 	%f108, %f100, %f90, %f107;
	add.rn.f32 	%f109, %f101, %f108;
	mov.f32 	%f110, 0f80000008;
	mul.rn.f32 	%f111, %f109, %f110;
	cvt.rni.f32.f32 	%f112, %f111;
	sub.f32 	%f113, %f111, %f112;
	neg.f32 	%f114, %f111;
	fma.rn.f32 	%f115, %f109, 0f80000008, %f114;
	neg.f32 	%f116, %f101;
	add.rn.f32 	%f117, %f109, %f116;
	neg.f32 	%f118, %f117;
	add.rn.f32 	%f119, %f108, %f118;
	fma.rn.f32 	%f120, %f119, 0f80000008, %f115;
	add.f32 	%f121, %f113, %f120;
	setp.gt.f32 	%p12, %f112, 0f00000000;
	selp.b32 	%r15, 0, -2097152000, %p12;
	setp.geu.f32 	%p13, %f1, 0f00000000;
	setp.lt.f32 	%p14, %f111, 0f00000000;
	selp.f32 	%f122, 0f00000000, 0f7F800000, %p14;
	abs.f32 	%f123, %f111;
	setp.gt.f32 	%p15, %f123, 0f43180000;
	cvt.rzi.s32.f32 	%r16, %f112;
	shl.b32 	%r17, %r16, 23;
	sub.s32 	%r18, %r17, %r15;
	mov.b32 	%f124, %r18;
	add.s32 	%r19, %r15, 2130706432;
	mov.b32 	%f125, %r19;
	fma.rn.f32 	%f126, %f121, 0f391FCB8E, 0f3AAF85ED;
	fma.rn.f32 	%f127, %f126, %f121, 0f3C1D9856;
	fma.rn.f32 	%f128, %f127, %f121, 0f3D6357BB;
	fma.rn.f32 	%f129, %f128, %f121, 0f3E75FDEC;
	fma.rn.f32 	%f130, %f129, %f121, 0f3F317218;
	fma.rn.f32 	%f131, %f130, %f121, 0f3F800000;
	mul.f32 	%f132, %f131, %f125;
	mul.f32 	%f133, %f132, %f124;
	selp.f32 	%f309, %f122, %f133, %p15;
	@%p13 bra 	$L__BB0_7;
	mov.f32 	%f309, 0f7FFFFFFF;
$L__BB0_7:
	mul.f32 	%f137, %f35, 0fFBA9A054;
	mul.f32 	%f138, %f137, %f309;
	abs.f32 	%f139, %f138;
	mov.f32 	%f140, 0f3FB8AA3B;
	mul.rn.f32 	%f141, %f139, %f140;
	cvt.rzi.f32.f32 	%f142, %f141;
	abs.f32 	%f143, %f142;
	setp.gt.f32 	%p16, %f143, 0f42FC0000;
	mov.f32 	%f144, 0f42FC0000;
	copysign.f32 	%f145, %f142, %f144;
	selp.f32 	%f146, %f145, %f142, %p16;
	fma.rn.f32 	%f147, %f146, 0fBF317218, %f139;
	fma.rn.f32 	%f148, %f146, 0f3102E308, %f147;
	mul.f32 	%f149, %f148, 0f3FB8AA3B;
	add.f32 	%f150, %f146, 0f4B40007D;
	mov.b32 	%r23, %f150;
	shl.b32 	%r24, %r23, 23;
	mov.b32 	%f151, %r24;
	ex2.approx.ftz.f32 	%f152, %f149;
	mul.f32 	%f153, %f152, %f151;
	mov.f32 	%f154, 0fBE000000;
	div.approx.ftz.f32 	%f155, %f154, %f153;
	fma.rn.f32 	%f156, %f153, 0f40000000, %f155;
	mul.f32 	%f157, %f138, %f138;
	fma.rn.f32 	%f158, %f157, 0f363D0ADA, 0f394FFF49;
	fma.rn.f32 	%f159, %f158, %f157, 0f3C08889A;
	fma.rn.f32 	%f160, %f159, %f157, 0f3E2AAAAB;
	mul.f32 	%f161, %f157, %f160;
	fma.rn.f32 	%f162, %f161, %f138, %f138;
	setp.ge.f32 	%p17, %f139, 0f3F800000;
	copysign.f32 	%f163, %f138, %f156;
	selp.f32 	%f164, %f163, %f162, %p17;
	mov.f32 	%f165, 0f6111D45C;
	div.rn.f32 	%f166, %f165, %f164;
	add.f32 	%f167, %f34, %f166;
	abs.f32 	%f168, %f167;
	fma.rn.f32 	%f169, %f168, 0fBF000000, 0f3F000000;
	rsqrt.approx.ftz.f32 	%f170, %f169;
	mul.f32 	%f171, %f170, %f169;
	mul.f32 	%f172, %f170, 0fBF000000;
	fma.rn.f32 	%f173, %f171, %f172, 0f3F000000;
	fma.rn.f32 	%f174, %f171, %f173, %f171;
	setp.eq.f32 	%p18, %f168, 0f3F800000;
	selp.f32 	%f175, 0f00000000, %f174, %p18;
	setp.gt.f32 	%p19, %f168, 0f3F0F5C29;
	selp.f32 	%f176, %f175, %f168, %p19;
	copysign.f32 	%f177, %f167, %f176;
	mul.f32 	%f178, %f177, %f177;
	fma.rn.f32 	%f179, %f178, 0f3D10ECEF, 0f3C8B1ABB;
	fma.rn.f32 	%f180, %f179, %f178, 0f3CFC028C;
	fma.rn.f32 	%f181, %f180, %f178, 0f3D372139;
	fma.rn.f32 	%f182, %f181, %f178, 0f3D9993DB;
	fma.rn.f32 	%f183, %f182, %f178, 0f3E2AAAC6;
	mul.f32 	%f184, %f178, %f183;
	fma.rn.f32 	%f185, %f184, %f177, %f177;
	neg.f32 	%f186, %f185;
	selp.f32 	%f187, %f185, %f186, %p19;
	fma.rn.f32 	%f188, 0f3F6EE581, 0f3FD774EB, %f187;
	setp.gt.f32 	%p20, %f167, 0f3F0F5C29;
	selp.f32 	%f189, %f185, %f188, %p20;
	add.f32 	%f190, %f189, %f189;
	selp.f32 	%f191, %f190, %f189, %p19;
	setp.ltu.f32 	%p21, %f314, %f191;
	@%p21 bra 	$L__BB0_27;
	mov.f32 	%f193, 0f83840000;
	fma.rn.f32 	%f194, %f193, 0f7F800000, 0f7F800000;
	mul.f32 	%f195, %f194, 0f3EDE5BD9;
	mov.f32 	%f196, 0fA51506D1;
	div.rn.f32 	%f7, %f196, %f195;
	abs.f32 	%f8, %f7;
	setp.eq.f32 	%p22, %f7, 0f3F800000;
	mov.f32 	%f310, 0f3F800000;
	@%p22 bra 	$L__BB0_13;
	setp.num.f32 	%p23, %f8, %f8;
	@%p23 bra 	$L__BB0_11;
	mov.f32 	%f252, 0fFBA032E8;
	add.rn.f32 	%f310, %f7, %f252;
	bra.uni 	$L__BB0_13;
$L__BB0_11:
	setp.lt.f32 	%p24, %f8, 0f00800000;
	mul.f32 	%f197, %f8, 0f4B800000;
	selp.f32 	%f198, %f197, %f8, %p24;
	mov.b32 	%r25, %f198;
	add.s32 	%r26, %r25, -1060439283;
	and.b32  	%r27, %r26, -8388608;
	sub.s32 	%r28, %r25, %r27;
	mov.b32 	%f199, %r28;
	cvt.rn.f32.s32 	%f200, %r27;
	selp.f32 	%f201, 0fC1C00000, 0f00000000, %p24;
	fma.rn.f32 	%f202, %f200, 0f34000000, %f201;
	add.f32 	%f203, %f199, 0fBF800000;
	add.f32 	%f204, %f199, 0f3F800000;
	rcp.approx.ftz.f32 	%f205, %f204;
	add.f32 	%f206, %f203, %f203;
	mul.f32 	%f207, %f206, %f205;
	mul.f32 	%f208, %f207, %f207;
	neg.f32 	%f209, %f207;
	sub.f32 	%f210, %f203, %f207;
	add.f32 	%f211, %f210, %f210;
	fma.rn.f32 	%f212, %f209, %f203, %f211;
	mul.rn.f32 	%f213, %f205, %f212;
	fma.rn.f32 	%f214, %f208, 0f3A2C32E4, 0f3B52E7DB;
	fma.rn.f32 	%f215, %f214, %f208, 0f3C93BB73;
	fma.rn.f32 	%f216, %f215, %f208, 0f3DF6384F;
	mul.rn.f32 	%f217, %f216, %f208;
	fma.rn.f32 	%f218, %f207, 0f3FB8AA3B, %f202;
	mul.f32 	%f219, %f217, 0f40400000;
	sub.f32 	%f220, %f202, %f218;
	fma.rn.f32 	%f221, %f207, 0f3FB8AA3B, %f220;
	fma.rn.f32 	%f222, %f213, 0f3FB8AA3B, %f221;
	fma.rn.f32 	%f223, %f207, 0f32A55E34, %f222;
	fma.rn.f32 	%f224, %f219, %f213, %f223;
	fma.rn.f32 	%f225, %f217, %f207, %f224;
	add.rn.f32 	%f226, %f218, %f225;
	mov.f32 	%f227, 0fFBA032E8;
	mul.rn.f32 	%f228, %f226, %f227;
	cvt.rni.f32.f32 	%f229, %f228;
	sub.f32 	%f230, %f228, %f229;
	neg.f32 	%f231, %f228;
	fma.rn.f32 	%f232, %f226, 0fFBA032E8, %f231;
	neg.f32 	%f233, %f218;
	add.rn.f32 	%f234, %f226, %f233;
	neg.f32 	%f235, %f234;
	add.rn.f32 	%f236, %f225, %f235;
	fma.rn.f32 	%f237, %f236, 0fFBA032E8, %f232;
	add.f32 	%f238, %f230, %f237;
	setp.gt.f32 	%p25, %f229, 0f00000000;
	selp.b32 	%r29, 0, -2097152000, %p25;
	setp.neu.f32 	%p26, %f7, 0f00000000;
	setp.neu.f32 	%p27, %f8, 0f7F800000;
	setp.lt.f32 	%p28, %f228, 0f00000000;
	selp.f32 	%f239, 0f00000000, 0f7F800000, %p28;
	abs.f32 	%f240, %f228;
	setp.gt.f32 	%p29, %f240, 0f43180000;
	cvt.rzi.s32.f32 	%r30, %f229;
	shl.b32 	%r31, %r30, 23;
	sub.s32 	%r32, %r31, %r29;
	mov.b32 	%f241, %r32;
	add.s32 	%r33, %r29, 2130706432;
	mov.b32 	%f242, %r33;
	fma.rn.f32 	%f243, %f238, 0f391FCB8E, 0f3AAF85ED;
	fma.rn.f32 	%f244, %f243, %f238, 0f3C1D9856;
	fma.rn.f32 	%f245, %f244, %f238, 0f3D6357BB;
	fma.rn.f32 	%f246, %f245, %f238, 0f3E75FDEC;
	fma.rn.f32 	%f247, %f246, %f238, 0f3F317218;
	fma.rn.f32 	%f248, %f247, %f238, 0f3F800000;
	mul.f32 	%f249, %f248, %f242;
	mul.f32 	%f250, %f249, %f241;
	selp.f32 	%f310, %f239, %f250, %p29;
	and.pred  	%p30, %p26, %p27;
	@%p30 bra 	$L__BB0_13;
	add.f32 	%f251, %f7, %f7;
	mov.b32 	%r34, %f251;
	and.b32  	%r35, %r34, 2147483647;
	xor.b32  	%r36, %r35, 2139095040;
	mov.b32 	%f310, %r36;
$L__BB0_13:
	cvt.rmi.f32.f32 	%f13, %f310;
	add.f32 	%f254, %f38, 0f00000000;
	abs.f32 	%f255, %f254;
	fma.rn.f32 	%f256, %f255, 0fBF000000, 0f3F000000;
	rsqrt.approx.ftz.f32 	%f257, %f256;
	mul.f32 	%f258, %f256, %f257;
	mul.f32 	%f259, %f257, 0fBF000000;
	fma.rn.f32 	%f260, %f258, %f259, 0f3F000000;
	fma.rn.f32 	%f261, %f258, %f260, %f258;
	setp.eq.f32 	%p31, %f255, 0f3F800000;
	selp.f32 	%f262, 0f00000000, %f261, %p31;
	setp.gt.f32 	%p32, %f255, 0f3F0F5C29;
	selp.f32 	%f263, %f262, %f255, %p32;
	copysign.f32 	%f264, %f254, %f263;
	mul.f32 	%f265, %f264, %f264;
	fma.rn.f32 	%f266, %f265, 0f3D10ECEF, 0f3C8B1ABB;
	fma.rn.f32 	%f267, %f266, %f265, 0f3CFC028C;
	fma.rn.f32 	%f268, %f267, %f265, 0f3D372139;
	fma.rn.f32 	%f269, %f268, %f265, 0f3D9993DB;
	fma.rn.f32 	%f270, %f269, %f265, 0f3E2AAAC6;
	mul.f32 	%f271, %f265, %f270;
	fma.rn.f32 	%f272, %f271, %f264, %f264;
	neg.f32 	%f273, %f272;
	selp.f32 	%f274, %f272, %f273, %p32;
	fma.rn.f32 	%f275, 0f3F6EE581, 0f3FD774EB, %f274;
	setp.gt.f32 	%p33, %f38, 0f3F0F5C29;
	selp.f32 	%f276, %f272, %f275, %p33;
	add.f32 	%f277, %f276, %f276;
	selp.f32 	%f278, %f277, %f276, %p32;
	div.rn.f32 	%f279, %f37, %f278;
	abs.f32 	%f14, %f279;
	setp.gt.f32 	%p34, %f14, 0f420B5C44;
	mov.f32 	%f313, 0f420B5C44;
	@%p34 bra 	$L__BB0_26;
	mul.f32 	%f15, %f14, 0f4B000000;
	setp.ltu.f32 	%p35, %f15, 0f420B5C44;
	@%p35 bra 	$L__BB0_21;
	mov.f32 	%f280, 0f420B5C44;
	div.approx.f32 	%f281, %f280, %f14;
	cvt.rzi.f32.f32 	%f311, %f281;
	neg.f32 	%f17, %f14;
	fma.rn.f32 	%f18, %f17, %f311, 0f420B5C44;
	mov.b32 	%r1, %f18;
	mov.b32 	%r37, %f14;
	setp.lt.u32 	%p36, %r1, %r37;
	@%p36 bra 	$L__BB0_20;
	setp.lt.u32 	%p37, %r1, -2147483647;
	@%p37 bra 	$L__BB0_18;
	add.f32 	%f286, %f311, 0fBF800000;
	setp.lt.f32 	%p40, %f18, %f17;
	add.f32 	%f287, %f286, 0fBF800000;
	selp.f32 	%f311, %f287, %f286, %p40;
	bra.uni 	$L__BB0_20;
$L__BB0_18:
	add.f32 	%f311, %f311, 0f3F800000;
	add.f32 	%f282, %f14, %f14;
	setp.ltu.f32 	%p38, %f18, %f282;
	@%p38 bra 	$L__BB0_20;
	add.f32 	%f283, %f311, 0f3F800000;
	fma.rn.f32 	%f284, %f14, 0fC0400000, %f18;
	setp.ge.f32 	%p39, %f284, 0f00000000;
	add.f32 	%f285, %f283, 0f3F800000;
	selp.f32 	%f311, %f285, %f283, %p39;
$L__BB0_20:
	fma.rn.f32 	%f313, %f17, %f311, 0f420B5C44;
	bra.uni 	$L__BB0_26;
$L__BB0_21:
	mov.b32 	%r38, %f15;
	and.b32  	%r2, %r38, -8388608;
	and.b32  	%r39, %r38, 8388607;
	or.b32  	%r3, %r39, 1065353216;
	setp.eq.s32 	%p41, %r2, 1300234240;
	mov.f32 	%f312, 0f340B5C44;
	@%p41 bra 	$L__BB0_25;
	mov.b32 	%f289, %r3;
	rcp.approx.ftz.f32 	%f24, %f289;
	sub.s32 	%r46, 1300234240, %r2;
	neg.f32 	%f25, %f289;
	mov.b32 	%r45, 1066097732;
$L__BB0_23:
	min.u32 	%r41, %r46, 192937984;
	add.s32 	%r42, %r45, %r41;
	mov.b32 	%f290, %r42;
	mul.f32 	%f291, %f24, %f290;
	fma.rn.f32 	%f292, %f25, %f291, %f290;
	fma.rn.f32 	%f293, %f292, %f24, %f291;
	fma.rn.f32 	%f294, %f25, %f293, %f290;
	fma.rz.f32 	%f295, %f294, %f24, %f293;
	cvt.rzi.f32.f32 	%f296, %f295;
	fma.rn.f32 	%f297, %f25, %f296, %f290;
	sub.s32 	%r46, %r46, %r41;
	mov.b32 	%r45, %f297;
	setp.ne.s32 	%p42, %r46, 0;
	setp.ne.s32 	%p43, %r45, 0;
	and.pred  	%p44, %p42, %p43;
	@%p44 bra 	$L__BB0_23;
	mul.f32 	%f312, %f297, 0f34000000;
$L__BB0_25:
	mov.b32 	%f298, %r2;
	setp.leu.f32 	%p45, %f14, 0f00000000;
	selp.f32 	%f299, 0f7FFFFFFF, %f298, %p45;
	mul.f32 	%f313, %f299, %f312;
$L__BB0_26:
	abs.f32 	%f300, %f313;
	setp.nan.f32 	%p46, %f300, %f300;
	abs.f32 	%f301, %f313;
	neg.f32 	%f302, %f301;
	selp.f32 	%f303, %f313, %f302, %p46;
	add.f32 	%f304, %f36, %f303;
	fma.rn.f32 	%f305, %f304, 0f5734A97B, 0f00000000;
	add.f32 	%f306, %f13, 0f85B848BF;
	add.f32 	%f307, %f306, %f305;
	setp.gt.s32 	%p47, %r9, 0;
	add.f32 	%f308, %f39, 0fDA891EDC;
	selp.f32 	%f314, %f308, %f307, %p47;
$L__BB0_27:
	add.u64 	%rd1, %SP, 0;
	add.u64 	%rd2, %SPL, 0;
	cvt.f64.f32 	%fd1, %f314;
	st.local.f64 	[%rd2], %fd1;
	mov.u64 	%rd3, $str;
	cvta.global.u64 	%rd4, %rd3;
	{ // callseq 0, 0
	.param .b64 param0;
	st.param.b64 	[param0], %rd4;
	.param .b64 param1;
	st.param.b64 	[param1], %rd1;
	.param .b32 retval0;
	call.uni (retval0), 
	vprintf, 
	(
	param0, 
	param1
	);
	ld.param.b32 	%r43, [retval0];
	} // callseq 0
	ret;

}


// ===== COMPILED SASS (sm_100) =====

	.target	sm_100

	.elftype	@"ET_EXEC"


//--------------------- .note.nv.tkinfo           --------------------------
	.section	.note.nv.tkinfo,"",@"SHT_NOTE"
	.sectionflags	@"SHF_NOTE_NV_TKINFO"
	.tkinfo
        /*0018*/ 	.word	0x00000002
        /*0030*/ 	.string	""
        /*0030*/ 	.string	"ptxas"
        /*0030*/ 	.string	"Cuda compilation tools, release 13.0, V13.0.88"
        /*0030*/ 	.string	"Build cuda_13.0.r13.0/compiler.36424714_0"
        /*0030*/ 	.string	"-arch sm_100 -m 64 "



//--------------------- .note.nv.cuinfo           --------------------------
	.section	.note.nv.cuinfo,"",@"SHT_NOTE"
	.sectionflags	@"SHF_NOTE_NV_CUINFO"
        /*0018*/ 	.short	0x0002
        /*001a*/ 	.short	0x0064
        /*001c*/ 	.short	0x0082
	.zero		2


//--------------------- .nv.info                  --------------------------
	.section	.nv.info,"",@"SHT_CUDA_INFO"
	.align	4


	//----- nvinfo : EIATTR_REGCOUNT
	.align		4
        /*0000*/ 	.byte	0x04, 0x2f
        /*0002*/ 	.short	(.L_2 - .L_1)
	.align		4
.L_1:
        /*0004*/ 	.word	index@(_Z7computeffffffffifffff)
        /*0008*/ 	.word	0x00000018


	//----- nvinfo : EIATTR_FRAME_SIZE
	.align		4
.L_2:
        /*000c*/ 	.byte	0x04, 0x11
        /*000e*/ 	.short	(.L_4 - .L_3)
	.align		4
.L_3:
        /*0010*/ 	.word	index@($__internal_0_$__cuda_sm3x_div_rn_noftz_f32_slowpath)
        /*0014*/ 	.word	0x00000008


	//----- nvinfo : EIATTR_FRAME_SIZE
	.align		4
.L_4:
        /*0018*/ 	.byte	0x04, 0x11
        /*001a*/ 	.short	(.L_6 - .L_5)
	.align		4
.L_5:
        /*001c*/ 	.word	index@(_Z7computeffffffffifffff)
        /*0020*/ 	.word	0x00000008


	//----- nvinfo : EIATTR_MIN_STACK_SIZE
	.align		4
.L_6:
        /*0024*/ 	.byte	0x04, 0x12
        /*0026*/ 	.short	(.L_8 - .L_7)
	.align		4
.L_7:
        /*0028*/ 	.word	index@(_Z7computeffffffffifffff)
        /*002c*/ 	.word	0x00000008
.L_8:


//--------------------- .nv.compat                --------------------------
	.section	.nv.compat,"",@"SHT_CUDA_COMPAT_INFO"
	.align	4
        /*0000*/ 	.byte	0x02, 0x09, 0x00, 0x00, 0x02, 0x02, 0x01, 0x00, 0x02, 0x05, 0x05, 0x00, 0x03, 0x07, 0x01, 0x01
        /*0010*/ 	.byte	0x02, 0x03, 0x00, 0x00, 0x02, 0x06, 0x01, 0x00, 0x04, 0x0b, 0x08, 0x00, 0x01, 0x00, 0x00, 0x00
        /*0020*/ 	.byte	0x00, 0x00, 0x00, 0x00


//--------------------- .nv.info._Z7computeffffffffifffff --------------------------
	.section	.nv.info._Z7computeffffffffifffff,"",@"SHT_CUDA_INFO"
	.sectionflags	@""
	.align	4


	//----- nvinfo : EIATTR_CUDA_API_VERSION
	.align		4
        /*0000*/ 	.byte	0x04, 0x37
        /*0002*/ 	.short	(.L_10 - .L_9)
.L_9:
        /*0004*/ 	.word	0x00000082


	//----- nvinfo : EIATTR_KPARAM_INFO
	.align		4
.L_10:
        /*0008*/ 	.byte	0x04, 0x17
        /*000a*/ 	.short	(.L_12 - .L_11)
.L_11:
        /*000c*/ 	.word	0x00000000
        /*0010*/ 	.short	0x000d
        /*0012*/ 	.short	0x0034
        /*0014*/ 	.byte	0x00, 0xf0, 0x11, 0x00


	//----- nvinfo : EIATTR_KPARAM_INFO
	.align		4
.L_12:
        /*0018*/ 	.byte	0x04, 0x17
        /*001a*/ 	.short	(.L_14 - .L_13)
.L_13:
        /*001c*/ 	.word	0x00000000
        /*0020*/ 	.short	0x000c
        /*0022*/ 	.short	0x0030
        /*0024*/ 	.byte	0x00, 0xf0, 0x11, 0x00


	//----- nvinfo : EIATTR_KPARAM_INFO
	.align		4
.L_14:
        /*0028*/ 	.byte	0x04, 0x17
        /*002a*/ 	.short	(.L_16 - .L_15)
.L_15:
        /*002c*/ 	.word	0x00000000
        /*0030*/ 	.short	0x000b
        /*0032*/ 	.short	0x002c
        /*0034*/ 	.byte	0x00, 0xf0, 0x11, 0x00


	//----- nvinfo : EIATTR_KPARAM_INFO
	.align		4
.L_16:
        /*0038*/ 	.byte	0x04, 0x17
        /*003a*/ 	.short	(.L_18 - .L_17)
.L_17:
        /*003c*/ 	.word	0x00000000
        /*0040*/ 	.short	0x000a
        /*0042*/ 	.short	0x0028
        /*0044*/ 	.byte	0x00, 0xf0, 0x11, 0x00


	//----- nvinfo : EIATTR_KPARAM_INFO
	.align		4
.L_18:
        /*0048*/ 	.byte	0x04, 0x17
        /*004a*/ 	.short	(.L_20 - .L_19)
.L_19:
        /*004c*/ 	.word	0x00000000
        /*0050*/ 	.short	0x0009
        /*0052*/ 	.short	0x0024
        /*0054*/ 	.byte	0x00, 0xf0, 0x11, 0x00


	//----- nvinfo : EIATTR_KPARAM_INFO
	.align		4
.L_20:
        /*0058*/ 	.byte	0x04, 0x17
        /*005a*/ 	.short	(.L_22 - .L_21)
.L_21:
        /*005c*/ 	.word	0x00000000
        /*0060*/ 	.short	0x0008
        /*0062*/ 	.short	0x0020
        /*0064*/ 	.byte	0x00, 0xf0, 0x11, 0x00


	//----- nvinfo : EIATTR_KPARAM_INFO
	.align		4
.L_22:
        /*0068*/ 	.byte	0x04, 0x17
        /*006a*/ 	.short	(.L_24 - .L_23)
.L_23:
        /*006c*/ 	.word	0x00000000
        /*0070*/ 	.short	0x0007
        /*0072*/ 	.short	0x001c
        /*0074*/ 	.byte	0x00, 0xf0, 0x11, 0x00


	//----- nvinfo : EIATTR_KPARAM_INFO
	.align		4
.L_24:
        /*0078*/ 	.byte	0x04, 0x17
        /*007a*/ 	.short	(.L_26 - .L_25)
.L_25:
        /*007c*/ 	.word	0x00000000
        /*0080*/ 	.short	0x0006
        /*0082*/ 	.short	0x0018
        /*0084*/ 	.byte	0x00, 0xf0, 0x11, 0x00


	//----- nvinfo : EIATTR_KPARAM_INFO
	.align		4
.L_26:
        /*0088*/ 	.byte	0x04, 0x17
        /*008a*/ 	.short	(.L_28 - .L_27)
.L_27:
        /*008c*/ 	.word	0x00000000
        /*0090*/ 	.short	0x0005
        /*0092*/ 	.short	0x0014
        /*0094*/ 	.byte	0x00, 0xf0, 0x11, 0x00


	//----- nvinfo : EIATTR_KPARAM_INFO
	.align		4
.L_28:
        /*0098*/ 	.byte	0x04, 0x17
        /*009a*/ 	.short	(.L_30 - .L_29)
.L_29:
        /*009c*/ 	.word	0x00000000
        /*00a0*/ 	.short	0x0004
        /*00a2*/ 	.short	0x0010
        /*00a4*/ 	.byte	0x00, 0xf0, 0x11, 0x00


	//----- nvinfo : EIATTR_KPARAM_INFO
	.align		4
.L_30:
        /*00a8*/ 	.byte	0x04, 0x17
        /*00aa*/ 	.short	(.L_32 - .L_31)
.L_31:
        /*00ac*/ 	.word	0x00000000
        /*00b0*/ 	.short	0x0003
        /*00b2*/ 	.short	0x000c
        /*00b4*/ 	.byte	0x00, 0xf0, 0x11, 0x00


	//----- nvinfo : EIATTR_KPARAM_INFO
	.align		4
.L_32:
        /*00b8*/ 	.byte	0x04, 0x17
        /*00ba*/ 	.short	(.L_34 - .L_33)
.L_33:
        /*00bc*/ 	.word	0x00000000
        /*00c0*/ 	.short	0x0002
        /*00c2*/ 	.short	0x0008
        /*00c4*/ 	.byte	0x00, 0xf0, 0x11, 0x00


	//----- nvinfo : EIATTR_KPARAM_INFO
	.align		4
.L_34:
        /*00c8*/ 	.byte	0x04, 0x17
        /*00ca*/ 	.short	(.L_36 - .L_35)
.L_35:
        /*00cc*/ 	.word	0x00000000
        /*00d0*/ 	.short	0x0001
        /*00d2*/ 	.short	0x0004
        /*00d4*/ 	.byte	0x00, 0xf0, 0x11, 0x00


	//----- nvinfo : EIATTR_KPARAM_INFO
	.align		4
.L_36:
        /*00d8*/ 	.byte	0x04, 0x17
        /*00da*/ 	.short	(.L_38 - .L_37)
.L_37:
        /*00dc*/ 	.word	0x00000000
        /*00e0*/ 	.short	0x0000
        /*00e2*/ 	.short	0x0000
        /*00e4*/ 	.byte	0x00, 0xf0, 0x11, 0x00


	//----- nvinfo : EIATTR_SPARSE_MMA_MASK
	.align		4
.L_38:
        /*00e8*/ 	.byte	0x03, 0x50
        /*00ea*/ 	.short	0x0000


	//----- nvinfo : EIATTR_MAXREG_COUNT
	.align		4
        /*00ec*/ 	.byte	0x03, 0x1b
        /*00ee*/ 	.short	0x00ff


	//----- nvinfo : EIATTR_EXTERNS
	.align		4
        /*00f0*/ 	.byte	0x04, 0x0f
        /*00f2*/ 	.short	(.L_40 - .L_39)


	//   ....[0]....
	.align		4
.L_39:
        /*00f4*/ 	.word	index@(vprintf)


	//----- nvinfo : EIATTR_MERCURY_ISA_VERSION
	.align		4
.L_40:
        /*00f8*/ 	.byte	0x03, 0x5f
        /*00fa*/ 	.short	0x0101


	//----- nvinfo : EIATTR_VRC_CTA_INIT_COUNT
	.align		4
        /*00fc*/ 	.byte	0x02, 0x4a
	.zero		1
	.zero		1


	//----- nvinfo : EIATTR_SYSCALL_OFFSETS
	.align		4
        /*0100*/ 	.byte	0x04, 0x46
        /*0102*/ 	.short	(.L_42 - .L_41)


	//   ....[0]....
.L_41:
        /*0104*/ 	.word	0x00001a50


	//----- nvinfo : EIATTR_EXIT_INSTR_OFFSETS
	.align		4
.L_42:
        /*0108*/ 	.byte	0x04, 0x1c
        /*010a*/ 	.short	(.L_44 - .L_43)


	//   ....[0]....
.L_43:
        /*010c*/ 	.word	0x00001a60


	//----- nvinfo : EIATTR_CRS_STACK_SIZE
	.align		4
.L_44:
        /*0110*/ 	.byte	0x04, 0x1e
        /*0112*/ 	.short	(.L_46 - .L_45)
.L_45:
        /*0114*/ 	.word	0x00000000


	//----- nvinfo : EIATTR_CBANK_PARAM_SIZE
	.align		4
.L_46:
        /*0118*/ 	.byte	0x03, 0x19
        /*011a*/ 	.short	0x0038


	//----- nvinfo : EIATTR_PARAM_CBANK
	.align		4
        /*011c*/ 	.byte	0x04, 0x0a
        /*011e*/ 	.short	(.L_48 - .L_47)
	.align		4
.L_47:
        /*0120*/ 	.word	index@(.nv.constant0._Z7computeffffffffifffff)
        /*0124*/ 	.short	0x0380
        /*0126*/ 	.short	0x0038


	//----- nvinfo : EIATTR_SW_WAR
	.align		4
.L_48:
        /*0128*/ 	.byte	0x04, 0x36
        /*012a*/ 	.short	(.L_50 - .L_49)
.L_49:
        /*012c*/ 	.word	0x00000008
.L_50:


//--------------------- .nv.callgraph             --------------------------
	.section	.nv.callgraph,"",@"SHT_CUDA_CALLGRAPH"
	.align	4
	.sectionentsize	8
	.align		4
        /*0000*/ 	.word	0x00000000
	.align		4
        /*0004*/ 	.word	0xffffffff
	.align		4
        /*0008*/ 	.word	index@(_Z7computeffffffffifffff)
	.align		4
        /*000c*/ 	.word	index@(vprintf)
	.align		4
        /*0010*/ 	.word	0x00000000
	.align		4
        /*0014*/ 	.word	0xfffffffe
	.align		4
        /*0018*/ 	.word	0x00000000
	.align		4
        /*001c*/ 	.word	0xfffffffd
	.align		4
        /*0020*/ 	.word	0x00000000
	.align		4
        /*0024*/ 	.word	0xfffffffc


//--------------------- .nv.constant4             --------------------------
	.section	.nv.constant4,"a",@progbits
	.align	8
	.align		8
.nv.constant4:
        /*0000*/ 	.dword	vprintf
	.align		8
        /*0008*/ 	.dword	$str


//--------------------- .text._Z7computeffffffffifffff --------------------------
	.section	.text._Z7computeffffffffifffff,"ax",@progbits
	.align	128
        .global         _Z7computeffffffffifffff
        .type           _Z7computeffffffffifffff,@function
        .size           _Z7computeffffffffifffff,(.L_x_23 - _Z7computeffffffffifffff)
        .other          _Z7computeffffffffifffff,@"STO_CUDA_ENTRY STV_DEFAULT"
_Z7computeffffffffifffff:
.text._Z7computeffffffffifffff:
[----:B------:R-:W0:Y:S08]  /*0000*/  LDC R1, c[0x0][0x37c] ;  /* 0x0000df00ff017b82 */ /* 0x000e300000000800 */
[----:B------:R-:W1:Y:S01]  /*0010*/  LDC.64 R8, c[0x0][0x398] ;  /* 0x0000e600ff087b82 */ /* 0x000e620000000a00 */
[----:B------:R-:W2:Y:S01]  /*0020*/  LDCU UR4, c[0x0][0x2f8] ;  /* 0x00005f00ff0477ac */ /* 0x000ea20008000800 */
[----:B0-----:R-:W-:Y:S01]  /*0030*/  IADD3 R1, PT, PT, R1, -0x8, RZ ;  /* 0xfffffff801017810 */ /* 0x001fe20007ffe0ff */
[----:B------:R-:W-:Y:S01]  /*0040*/  UMOV UR6, 0x412ce6b ;  /* 0x0412ce6b00067882 */ /* 0x000fe20000000000 */
[----:B------:R-:W0:Y:S04]  /*0050*/  LDCU UR7, c[0x0][0x380] ;  /* 0x00007000ff0777ac */ /* 0x000e280008000800 */
[----:B------:R-:W3:Y:S01]  /*0060*/  LDC.64 R2, c[0x0][0x390] ;  /* 0x0000e400ff027b82 */ /* 0x000ee20000000a00 */
[----:B------:R-:W4:Y:S01]  /*0070*/  LDCU UR5, c[0x0][0x2fc] ;  /* 0x00005f80ff0577ac */ /* 0x000f220008000800 */
[----:B--2---:R-:W-:Y:S01]  /*0080*/  IADD3 R6, P1, PT, R1, UR4, RZ ;  /* 0x0000000401067c10 */ /* 0x004fe2000ff3e0ff */
[----:B-1----:R-:W-:Y:S01]  /*0090*/  FADD R8, R8, -R9 ;  /* 0x8000000908087221 */ /* 0x002fe20000000000 */
[----:B------:R-:W-:-:S03]  /*00a0*/  MOV R9, UR6 ;  /* 0x0000000600097c02 */ /* 0x000fc60008000f00 */
[----:B------:R-:W1:Y:S01]  /*00b0*/  MUFU.RCP R5, R8 ;  /* 0x0000000800057308 */ /* 0x000e620000001000 */
[----:B----4-:R-:W-:-:S07]  /*00c0*/  IADD3.X R7, PT, PT, RZ, UR5, RZ, P1, !PT ;  /* 0x00000005ff077c10 */ /* 0x010fce0008ffe4ff */
[----:B------:R-:W2:Y:S01]  /*00d0*/  FCHK P0, -R9, R8 ;  /* 0x0000000809007302 */ /* 0x000ea20000000100 */
[----:B-1----:R-:W-:-:S04]  /*00e0*/  FFMA R0, -R8, R5, 1 ;  /* 0x3f80000008007423 */ /* 0x002fc80000000105 */
[----:B------:R-:W-:-:S04]  /*00f0*/  FFMA R0, R5, R0, R5 ;  /* 0x0000000005007223 */ /* 0x000fc80000000005 */
[----:B------:R-:W-:-:S04]  /*0100*/  FFMA R5, R0, -1.7257000004885802491e-36, RZ ;  /* 0x8412ce6b00057823 */ /* 0x000fc800000000ff */
[----:B------:R-:W-:-:S04]  /*0110*/  FFMA R4, -R8, R5, -1.7257000004885802491e-36 ;  /* 0x8412ce6b08047423 */ /* 0x000fc80000000105 */
[----:B------:R-:W-:Y:S01]  /*0120*/  FFMA R4, R0, R4, R5 ;  /* 0x0000000400047223 */ /* 0x000fe20000000005 */
[----:B0-----:R-:W-:Y:S01]  /*0130*/  MOV R0, UR7 ;  /* 0x0000000700007c02 */ /* 0x001fe20008000f00 */
[----:B---3--:R-:W-:Y:S01]  /*0140*/  FFMA R5, RZ, R3, R2 ;  /* 0x00000003ff057223 */ /* 0x008fe20000000002 */
[----:B--2---:R-:W-:Y:S06]  /*0150*/  @!P0 BRA `(.L_x_0) ;  /* 0x0000000000148947 */ /* 0x004fec0003800000 */
[----:B------:R-:W-:Y:S01]  /*0160*/  HFMA2 R2, -RZ, RZ, -6.210803985595703125e-05, -25.671875 ;  /* 0x8412ce6bff027431 */ /* 0x000fe200000001ff */
[----:B------:R-:W-:Y:S02]  /*0170*/  MOV R3, R8 ;  /* 0x0000000800037202 */ /* 0x000fe40000000f00 */
[----:B------:R-:W-:-:S07]  /*0180*/  MOV R8, 0x1a0 ;  /* 0x000001a000087802 */ /* 0x000fce0000000f00 */
[----:B------:R-:W-:Y:S05]  /*0190*/  CALL.REL.NOINC `($__internal_0_$__cuda_sm3x_div_rn_noftz_f32_slowpath) ;  /* 0x0000001800347944 */ /* 0x000fea0003c00000 */
[----:B------:R-:W-:-:S07]  /*01a0*/  MOV R4, R2 ;  /* 0x0000000200047202 */ /* 0x000fce0000000f00 */
.L_x_0:
[----:B------:R-:W-:-:S04]  /*01b0*/  FSETP.GT.AND P2, PT, |R5|, |R4|, PT ;  /* 0x400000040500720b */ /* 0x000fc80003f44200 */
[----:B------:R-:W-:Y:S02]  /*01c0*/  FSEL R3, |R5|, |R4|, P2 ;  /* 0x4000000405037208 */ /* 0x000fe40001000200 */
[----:B------:R-:W-:Y:S02]  /*01d0*/  FSEL R2, |R4|, |R5|, P2 ;  /* 0x4000000504027208 */ /* 0x000fe40001000200 */
[----:B------:R-:W0:Y:S08]  /*01e0*/  MUFU.RCP R8, R3 ;  /* 0x0000000300087308 */ /* 0x000e300000001000 */
[----:B------:R-:W1:Y:S01]  /*01f0*/  FCHK P0, R2, R3 ;  /* 0x0000000302007302 */ /* 0x000e620000000000 */
[----:B0-----:R-:W-:-:S04]  /*0200*/  FFMA R9, -R3, R8, 1 ;  /* 0x3f80000003097423 */ /* 0x001fc80000000108 */
[----:B------:R-:W-:-:S04]  /*0210*/  FFMA R9, R8, R9, R8 ;  /* 0x0000000908097223 */ /* 0x000fc80000000008 */
[----:B------:R-:W-:-:S04]  /*0220*/  FFMA R8, R2, R9, RZ ;  /* 0x0000000902087223 */ /* 0x000fc800000000ff */
[----:B------:R-:W-:-:S04]  /*0230*/  FFMA R10, -R3, R8, R2 ;  /* 0x00000008030a7223 */ /* 0x000fc80000000102 */
[----:B------:R-:W-:Y:S01]  /*0240*/  FFMA R8, R9, R10, R8 ;  /* 0x0000000a09087223 */ /* 0x000fe20000000008 */
[----:B-1----:R-:W-:Y:S06]  /*0250*/  @!P0 BRA `(.L_x_1) ;  /* 0x00000000000c8947 */ /* 0x002fec0003800000 */
[----:B------:R-:W-:-:S07]  /*0260*/  MOV R8, 0x280 ;  /* 0x0000028000087802 */ /* 0x000fce0000000f00 */
[----:B------:R-:W-:Y:S05]  /*0270*/  CALL.REL.NOINC `($__internal_0_$__cuda_sm3x_div_rn_noftz_f32_slowpath) ;  /* 0x0000001400fc7944 */ /* 0x000fea0003c00000 */
[----:B------:R-:W-:-:S07]  /*0280*/  MOV R8, R2 ;  /* 0x0000000200087202 */ /* 0x000fce0000000f00 */
.L_x_1:
[----:B------:R-:W-:Y:S02]  /*0290*/  HFMA2 R9, -RZ, RZ, 0.89990234375, 10328 ;  /* 0x3b33710bff097431 */ /* 0x000fe400000001ff */
[----:B------:R-:W-:Y:S01]  /*02a0*/  FMUL R2, R8, R8 ;  /* 0x0000000808027220 */ /* 0x000fe20000400000 */
[----:B------:R-:W-:Y:S01]  /*02b0*/  MOV R10, 0x3f6ee581 ;  /* 0x3f6ee581000a7802 */ /* 0x000fe20000000f00 */
[----:B------:R-:W0:Y:S01]  /*02c0*/  LDCU UR4, c[0x0][0x38c] ;  /* 0x00007180ff0477ac */ /* 0x000e220008000800 */
[C---:B------:R-:W-:Y:S02]  /*02d0*/  ISETP.GE.AND P0, PT, R4.reuse, RZ, PT ;  /* 0x000000ff0400720c */ /* 0x040fe40003f06270 */
[----:B------:R-:W-:Y:S01]  /*02e0*/  FSETP.NEU.AND P3, PT, |R4|, |R5|, PT ;  /* 0x400000050400720b */ /* 0x000fe20003f6d200 */
[----:B------:R-:W-:Y:S01]  /*02f0*/  FADD R4, |R5|, |R4| ;  /* 0x4000000405047221 */ /* 0x000fe20000000200 */
[----:B------:R-:W-:Y:S01]  /*0300*/  FSETP.NEU.AND P1, PT, R3, RZ, PT ;  /* 0x000000ff0300720b */ /* 0x000fe20003f2d000 */
[----:B------:R-:W-:-:S02]  /*0310*/  HFMA2 R3, -RZ, RZ, 2.04296875, -15.78125 ;  /* 0x4016cbe4ff037431 */ /* 0x000fc400000001ff */
[----:B------:R-:W-:-:S04]  /*0320*/  FFMA R9, R2, R9, -0.015681877732276916504 ;  /* 0xbc80774802097423 */ /* 0x000fc80000000009 */
[----:B------:R-:W-:-:S04]  /*0330*/  FFMA R9, R2, R9, 0.042200751602649688721 ;  /* 0x3d2cdab202097423 */ /* 0x000fc80000000009 */
[----:B------:R-:W-:-:S04]  /*0340*/  FFMA R9, R2, R9, -0.074792981147766113281 ;  /* 0xbd992d1002097423 */ /* 0x000fc80000000009 */
[----:B------:R-:W-:-:S04]  /*0350*/  FFMA R9, R2, R9, 0.10640415549278259277 ;  /* 0x3dd9ea6c02097423 */ /* 0x000fc80000000009 */
[----:B------:R-:W-:-:S04]  /*0360*/  FFMA R9, R2, R9, -0.14207722246646881104 ;  /* 0xbe117cb102097423 */ /* 0x000fc80000000009 */
[----:B------:R-:W-:-:S04]  /*0370*/  FFMA R9, R2, R9, 0.19993925094604492188 ;  /* 0x3e4cbce002097423 */ /* 0x000fc80000000009 */
[----:B------:R-:W-:-:S04]  /*0380*/  FFMA R9, R2, R9, -0.33333197236061096191 ;  /* 0xbeaaaa7d02097423 */ /* 0x000fc80000000009 */
[----:B------:R-:W-:-:S04]  /*0390*/  FMUL R9, R2, R9 ;  /* 0x0000000902097220 */ /* 0x000fc80000400000 */
[----:B------:R-:W-:Y:S01]  /*03a0*/  FFMA R9, R9, R8, R8 ;  /* 0x0000000809097223 */ /* 0x000fe20000000008 */
[----:B------:R-:W-:-:S03]  /*03b0*/  FSEL R8, R10, 1.8663789033889770508, P2 ;  /* 0x3feee5810a087808 */ /* 0x000fc60001000000 */
[----:B------:R-:W-:-:S05]  /*03c0*/  FFMA R2, R10, 1.6832555532455444336, -R9 ;  /* 0x3fd774eb0a027823 */ /* 0x000fca0000000809 */
[-C--:B------:R-:W-:Y:S02]  /*03d0*/  FSEL R2, R2, R9.reuse, P2 ;  /* 0x0000000902027208 */ /* 0x080fe40001000000 */
[----:B------:R-:W-:-:S05]  /*03e0*/  FSEL R9, R9, -R9, P2 ;  /* 0x8000000909097208 */ /* 0x000fca0001000000 */
[----:B------:R-:W-:Y:S01]  /*03f0*/  @!P0 FFMA R2, R8, 1.6832555532455444336, R9 ;  /* 0x3fd774eb08028823 */ /* 0x000fe20000000009 */
[----:B------:R-:W-:Y:S02]  /*0400*/  @!P3 FSEL R2, R3, 0.78539818525314331055, !P0 ;  /* 0x3f490fdb0302b808 */ /* 0x000fe40004000000 */
[----:B------:R-:W-:Y:S02]  /*0410*/  @!P1 FSEL R2, RZ, 3.1415927410125732422, P0 ;  /* 0x40490fdbff029808 */ /* 0x000fe40000000000 */
[----:B------:R-:W-:Y:S02]  /*0420*/  FSETP.NAN.AND P0, PT, R4, R4, PT ;  /* 0x000000040400720b */ /* 0x000fe40003f08000 */
[----:B------:R-:W-:Y:S02]  /*0430*/  LOP3.LUT R5, R2, 0x80000000, R5, 0xb8, !PT ;  /* 0x8000000002057812 */ /* 0x000fe400078eb805 */
[----:B------:R-:W-:Y:S02]  /*0440*/  MOV R3, 0x3f800000 ;  /* 0x3f80000000037802 */ /* 0x000fe40000000f00 */
[----:B------:R-:W-:-:S05]  /*0450*/  FSEL R2, R4, R5, P0 ;  /* 0x0000000504027208 */ /* 0x000fca0000000000 */
[----:B0-----:R-:W-:-:S05]  /*0460*/  FADD R4, -R2, UR4 ;  /* 0x0000000402047e21 */ /* 0x001fca0008000100 */
[----:B------:R-:W-:-:S13]  /*0470*/  FSETP.NEU.AND P0, PT, R4, 1, PT ;  /* 0x3f8000000400780b */ /* 0x000fda0003f0d000 */
[----:B------:R-:W-:Y:S05]  /*0480*/  @!P0 BRA `(.L_x_2) ;  /* 0x0000000400148947 */ /* 0x000fea0003800000 */
[----:B------:R-:W-:-:S13]  /*0490*/  FSETP.NAN.AND P0, PT, |R4|, |R4|, PT ;  /* 0x400000040400720b */ /* 0x000fda0003f08200 */
[----:B------:R-:W-:Y:S01]  /*04a0*/  @P0 FADD R3, R4, -1.1210387714598536567e-44 ;  /* 0x8000000804030421 */ /* 0x000fe20000000000 */
[----:B------:R-:W-:Y:S06]  /*04b0*/  @P0 BRA `(.L_x_2) ;  /* 0x0000000400080947 */ /* 0x000fec0003800000 */
[----:B------:R-:W-:-:S04]  /*04c0*/  FSETP.NEU.AND P0, PT, |R4|, +INF , PT ;  /* 0x7f8000000400780b */ /* 0x000fc80003f0d200 */
[----:B------:R-:W-:-:S13]  /*04d0*/  FSETP.NEU.AND P0, PT, R4, RZ, P0 ;  /* 0x000000ff0400720b */ /* 0x000fda000070d000 */
[----:B------:R-:W-:-:S05]  /*04e0*/  @!P0 FADD R3, R4, R4 ;  /* 0x0000000404038221 */ /* 0x000fca0000000000 */
[----:B------:R-:W-:-:S04]  /*04f0*/  @!P0 LOP3.LUT R3, R3, 0x7fffffff, RZ, 0xc0, !PT ;  /* 0x7fffffff03038812 */ /* 0x000fc800078ec0ff */
[----:B------:R-:W-:Y:S01]  /*0500*/  @!P0 LOP3.LUT R3, R3, 0x7f800000, RZ, 0x3c, !PT ;  /* 0x7f80000003038812 */ /* 0x000fe200078e3cff */
[----:B------:R-:W-:Y:S06]  /*0510*/  @!P0 BRA `(.L_x_2) ;  /* 0x0000000000f08947 */ /* 0x000fec0003800000 */
[C---:B------:R-:W-:Y:S01]  /*0520*/  FMUL R3, |R4|.reuse, 16777216 ;  /* 0x4b80000004037820 */ /* 0x040fe20000400200 */
[----:B------:R-:W-:Y:S01]  /*0530*/  FSETP.GEU.AND P0, PT, |R4|, 1.175494350822287508e-38, PT ;  /* 0x008000000400780b */ /* 0x000fe20003f0e200 */
[----:B------:R-:W-:Y:S01]  /*0540*/  HFMA2 R11, -RZ, RZ, 0.771484375, 0.21533203125 ;  /* 0x3a2c32e4ff0b7431 */ /* 0x000fe200000001ff */
[----:B------:R-:W-:Y:S02]  /*0550*/  FSETP.GEU.AND P2, PT, -R2, -UR4, PT ;  /* 0x8000000402007c0b */ /* 0x000fe4000bf4e100 */
[----:B------:R-:W-:-:S04]  /*0560*/  FSEL R3, R3, |R4|, !P0 ;  /* 0x4000000403037208 */ /* 0x000fc80004000000 */
[----:B------:R-:W-:-:S04]  /*0570*/  IADD3 R4, PT, PT, R3, -0x3f3504f3, RZ ;  /* 0xc0cafb0d03047810 */ /* 0x000fc80007ffe0ff */
[----:B------:R-:W-:-:S04]  /*0580*/  LOP3.LUT R4, R4, 0xff800000, RZ, 0xc0, !PT ;  /* 0xff80000004047812 */ /* 0x000fc800078ec0ff */
[-C--:B------:R-:W-:Y:S02]  /*0590*/  IADD3 R3, PT, PT, R3, -R4.reuse, RZ ;  /* 0x8000000403037210 */ /* 0x080fe40007ffe0ff */
[----:B------:R-:W-:-:S03]  /*05a0*/  I2FP.F32.S32 R4, R4 ;  /* 0x0000000400047245 */ /* 0x000fc60000201400 */
[C---:B------:R-:W-:Y:S01]  /*05b0*/  FADD R8, R3.reuse, 1 ;  /* 0x3f80000003087421 */ /* 0x040fe20000000000 */
[----:B------:R-:W-:Y:S01]  /*05c0*/  FADD R5, R3, -1 ;  /* 0xbf80000003057421 */ /* 0x000fe20000000000 */
[----:B------:R-:W-:-:S03]  /*05d0*/  FSEL R3, RZ, -24, P0 ;  /* 0xc1c00000ff037808 */ /* 0x000fc60000000000 */
[----:B------:R-:W-:Y:S01]  /*05e0*/  FADD R9, R5, R5 ;  /* 0x0000000505097221 */ /* 0x000fe20000000000 */
[----:B------:R-:W0:Y:S01]  /*05f0*/  MUFU.RCP R8, R8 ;  /* 0x0000000800087308 */ /* 0x000e220000001000 */
[----:B------:R-:W-:Y:S02]  /*0600*/  FFMA R3, R4, 1.1920928955078125e-07, R3 ;  /* 0x3400000004037823 */ /* 0x000fe40000000003 */
[----:B0-----:R-:W-:-:S04]  /*0610*/  FMUL R10, R8, R9 ;  /* 0x00000009080a7220 */ /* 0x001fc80000400000 */
[----:B------:R-:W-:Y:S01]  /*0620*/  FADD R9, R5, -R10 ;  /* 0x8000000a05097221 */ /* 0x000fe20000000000 */
[CC--:B------:R-:W-:Y:S01]  /*0630*/  FMUL R4, R10.reuse, R10.reuse ;  /* 0x0000000a0a047220 */ /* 0x0c0fe20000400000 */
[----:B------:R-:W-:Y:S02]  /*0640*/  FFMA R14, R10, 1.4426950216293334961, R3 ;  /* 0x3fb8aa3b0a0e7823 */ /* 0x000fe40000000003 */
[----:B------:R-:W-:Y:S01]  /*0650*/  FADD R12, R9, R9 ;  /* 0x00000009090c7221 */ /* 0x000fe20000000000 */
[C---:B------:R-:W-:Y:S01]  /*0660*/  FFMA R9, R4.reuse, R11, 0.0032181653659790754318 ;  /* 0x3b52e7db04097423 */ /* 0x040fe2000000000b */
[----:B------:R-:W-:Y:S02]  /*0670*/  FADD R3, R3, -R14 ;  /* 0x8000000e03037221 */ /* 0x000fe40000000000 */
[----:B------:R-:W-:Y:S01]  /*0680*/  FFMA R5, R5, -R10, R12 ;  /* 0x8000000a05057223 */ /* 0x000fe2000000000c */
[----:B------:R-:W-:Y:S01]  /*0690*/  FFMA R9, R4, R9, 0.018033718690276145935 ;  /* 0x3c93bb7304097423 */ /* 0x000fe20000000009 */
[----:B------:R-:W-:-:S02]  /*06a0*/  FFMA R12, R10, 1.4426950216293334961, R3 ;  /* 0x3fb8aa3b0a0c7823 */ /* 0x000fc40000000003 */
[----:B------:R-:W-:Y:S01]  /*06b0*/  FMUL R5, R8, R5 ;  /* 0x0000000508057220 */ /* 0x000fe20000400000 */
[----:B------:R-:W-:-:S03]  /*06c0*/  FFMA R9, R4, R9, 0.12022458761930465698 ;  /* 0x3df6384f04097423 */ /* 0x000fc60000000009 */
[----:B------:R-:W-:Y:S01]  /*06d0*/  FFMA R3, R5, 1.4426950216293334961, R12 ;  /* 0x3fb8aa3b05037823 */ /* 0x000fe2000000000c */
[----:B------:R-:W-:-:S03]  /*06e0*/  FMUL R9, R4, R9 ;  /* 0x0000000904097220 */ /* 0x000fc60000400000 */
[----:B------:R-:W-:Y:S01]  /*06f0*/  FFMA R8, R10, 1.9251366722983220825e-08, R3 ;  /* 0x32a55e340a087823 */ /* 0x000fe20000000003 */
[----:B------:R-:W-:-:S04]  /*0700*/  FMUL R4, R9, 3 ;  /* 0x4040000009047820 */ /* 0x000fc80000400000 */
[----:B------:R-:W-:Y:S01]  /*0710*/  FFMA R4, R5, R4, R8 ;  /* 0x0000000405047223 */ /* 0x000fe20000000008 */
[----:B------:R-:W-:-:S03]  /*0720*/  MOV R8, 0x391fcb8e ;  /* 0x391fcb8e00087802 */ /* 0x000fc60000000f00 */
[----:B------:R-:W-:-:S04]  /*0730*/  FFMA R9, R10, R9, R4 ;  /* 0x000000090a097223 */ /* 0x000fc80000000004 */
[----:B------:R-:W-:-:S04]  /*0740*/  FADD R3, R14, R9 ;  /* 0x000000090e037221 */ /* 0x000fc80000000000 */
[----:B------:R-:W-:Y:S01]  /*0750*/  FMUL R4, R3, -1.1210387714598536567e-44 ;  /* 0x8000000803047820 */ /* 0x000fe20000400000 */
[----:B------:R-:W-:-:S03]  /*0760*/  FADD R14, -R14, R3 ;  /* 0x000000030e0e7221 */ /* 0x000fc60000000100 */
[----:B------:R-:W0:Y:S01]  /*0770*/  FRND R5, R4 ;  /* 0x0000000400057307 */ /* 0x000e220000201000 */
[----:B------:R-:W-:Y:S01]  /*0780*/  FADD R14, R9, -R14 ;  /* 0x8000000e090e7221 */ /* 0x000fe20000000000 */
[----:B------:R-:W-:Y:S01]  /*0790*/  FFMA R3, R3, -1.1210387714598536567e-44, -R4 ;  /* 0x8000000803037823 */ /* 0x000fe20000000804 */
[----:B------:R-:W-:-:S03]  /*07a0*/  FSETP.GT.AND P1, PT, |R4|, 152, PT ;  /* 0x431800000400780b */ /* 0x000fc60003f24200 */
[----:B------:R-:W-:Y:S01]  /*07b0*/  FFMA R14, R14, -1.1210387714598536567e-44, R3 ;  /* 0x800000080e0e7823 */ /* 0x000fe20000000003 */
[----:B0-----:R-:W-:Y:S01]  /*07c0*/  FADD R3, R4, -R5 ;  /* 0x8000000504037221 */ /* 0x001fe20000000000 */
[----:B------:R-:W-:-:S03]  /*07d0*/  FSETP.GT.AND P0, PT, R5, RZ, PT ;  /* 0x000000ff0500720b */ /* 0x000fc60003f04000 */
[----:B------:R-:W-:Y:S01]  /*07e0*/  FADD R3, R3, R14 ;  /* 0x0000000e03037221 */ /* 0x000fe20000000000 */
[----:B------:R-:W-:Y:S02]  /*07f0*/  SEL R5, RZ, 0x83000000, P0 ;  /* 0x83000000ff057807 */ /* 0x000fe40000000000 */
[----:B------:R-:W-:Y:S01]  /*0800*/  FSETP.GEU.AND P0, PT, R4, RZ, PT ;  /* 0x000000ff0400720b */ /* 0x000fe20003f0e000 */
[----:B------:R-:W-:Y:S01]  /*0810*/  FFMA R8, R3, R8, 0.0013391353422775864601 ;  /* 0x3aaf85ed03087423 */ /* 0x000fe20000000008 */
[----:B------:R-:W-:-:S03]  /*0820*/  IADD3 R2, PT, PT, R5, 0x7f000000, RZ ;  /* 0x7f00000005027810 */ /* 0x000fc60007ffe0ff */
[C---:B------:R-:W-:Y:S02]  /*0830*/  FFMA R10, R3.reuse, R8, 0.0096188392490148544312 ;  /* 0x3c1d9856030a7423 */ /* 0x040fe40000000008 */
[----:B------:R-:W0:Y:S02]  /*0840*/  F2I.NTZ R8, R4 ;  /* 0x0000000400087305 */ /* 0x000e240000203100 */
[----:B------:R-:W-:-:S04]  /*0850*/  FFMA R10, R3, R10, 0.055503588169813156128 ;  /* 0x3d6357bb030a7423 */ /* 0x000fc8000000000a */
[----:B------:R-:W-:-:S04]  /*0860*/  FFMA R10, R3, R10, 0.24022644758224487305 ;  /* 0x3e75fdec030a7423 */ /* 0x000fc8000000000a */
[----:B------:R-:W-:-:S04]  /*0870*/  FFMA R10, R3, R10, 0.69314718246459960938 ;  /* 0x3f317218030a7423 */ /* 0x000fc8000000000a */
[----:B------:R-:W-:Y:S01]  /*0880*/  FFMA R9, R3, R10, 1 ;  /* 0x3f80000003097423 */ /* 0x000fe2000000000a */
[----:B0-----:R-:W-:Y:S02]  /*0890*/  LEA R8, R8, -R5, 0x17 ;  /* 0x8000000508087211 */ /* 0x001fe400078eb8ff */
[----:B------:R-:W-:Y:S01]  /*08a0*/  FSEL R3, RZ, +INF , !P0 ;  /* 0x7f800000ff037808 */ /* 0x000fe20004000000 */
[----:B------:R-:W-:-:S04]  /*08b0*/  FMUL R9, R2, R9 ;  /* 0x0000000902097220 */ /* 0x000fc80000400000 */
[----:B------:R-:W-:Y:S01]  /*08c0*/  @!P1 FMUL R3, R8, R9 ;  /* 0x0000000908039220 */ /* 0x000fe20000400000 */
[----:B------:R-:W-:-:S07]  /*08d0*/  @!P2 MOV R3, 0x7fffffff ;  /* 0x7fffffff0003a802 */ /* 0x000fce0000000f00 */
.L_x_2:
[----:B------:R-:W0:Y:S01]  /*08e0*/  LDC R2, c[0x0][0x388] ;  /* 0x0000e200ff027b82 */ /* 0x000e220000000800 */
[----:B------:R-:W-:Y:S01]  /*08f0*/  MOV R4, 0x42fc0000 ;  /* 0x42fc000000047802 */ /* 0x000fe20000000f00 */
[----:B------:R-:W-:Y:S01]  /*0900*/  UMOV UR4, 0x6111d45c ;  /* 0x6111d45c00047882 */ /* 0x000fe20000000000 */
[----:B------:R-:W-:Y:S01]  /*0910*/  MOV R10, 0x363d0ada ;  /* 0x363d0ada000a7802 */ /* 0x000fe20000000f00 */
[----:B0-----:R-:W-:-:S04]  /*0920*/  FMUL R2, R2, -1.76150001958924266939e+36 ;  /* 0xfba9a05402027820 */ /* 0x001fc80000400000 */
[----:B------:R-:W-:-:S04]  /*0930*/  FMUL R2, R2, R3 ;  /* 0x0000000302027220 */ /* 0x000fc80000400000 */
[C---:B------:R-:W-:Y:S01]  /*0940*/  FMUL R3, |R2|.reuse, 1.4426950216293334961 ;  /* 0x3fb8aa3b02037820 */ /* 0x040fe20000400200 */
[----:B------:R-:W-:-:S04]  /*0950*/  FMUL R9, R2, R2 ;  /* 0x0000000202097220 */ /* 0x000fc80000400000 */
[C---:B------:R-:W-:Y:S01]  /*0960*/  FFMA R10, R9.reuse, R10, 0.00019836159481201320887 ;  /* 0x394fff49090a7423 */ /* 0x040fe2000000000a */
[----:B------:R-:W0:Y:S03]  /*0970*/  FRND.TRUNC R3, R3 ;  /* 0x0000000300037307 */ /* 0x000e26000020d000 */
[----:B------:R-:W-:-:S04]  /*0980*/  FFMA R10, R9, R10, 0.0083333496004343032837 ;  /* 0x3c08889a090a7423 */ /* 0x000fc8000000000a */
[----:B------:R-:W-:-:S04]  /*0990*/  FFMA R10, R9, R10, 0.16666667163372039795 ;  /* 0x3e2aaaab090a7423 */ /* 0x000fc8000000000a */
[----:B------:R-:W-:Y:S01]  /*09a0*/  FMUL R9, R9, R10 ;  /* 0x0000000a09097220 */ /* 0x000fe20000400000 */
[----:B0-----:R-:W-:Y:S02]  /*09b0*/  FSETP.GT.AND P0, PT, |R3|, 126, PT ;  /* 0x42fc00000300780b */ /* 0x001fe40003f04200 */
[----:B------:R-:W-:-:S04]  /*09c0*/  LOP3.LUT R4, R4, 0x80000000, R3, 0xb8, !PT ;  /* 0x8000000004047812 */ /* 0x000fc800078eb803 */
[----:B------:R-:W-:Y:S02]  /*09d0*/  FSEL R5, R4, R3, P0 ;  /* 0x0000000304057208 */ /* 0x000fe40000000000 */
[----:B------:R-:W-:-:S03]  /*09e0*/  FSETP.GE.AND P0, PT, |R2|, 1, PT ;  /* 0x3f8000000200780b */ /* 0x000fc60003f06200 */
[----:B------:R-:W-:-:S04]  /*09f0*/  FFMA R4, R5, -0.69314718246459960938, |R2| ;  /* 0xbf31721805047823 */ /* 0x000fc80000000402 */
[C---:B------:R-:W-:Y:S01]  /*0a00*/  FFMA R4, R5.reuse, 1.9046542121259335545e-09, R4 ;  /* 0x3102e30805047823 */ /* 0x040fe20000000004 */
[----:B------:R-:W-:-:S03]  /*0a10*/  FADD R5, R5, 12583037 ;  /* 0x4b40007d05057421 */ /* 0x000fc60000000000 */
[----:B------:R-:W-:Y:S02]  /*0a20*/  FMUL R4, R4, 1.4426950216293334961 ;  /* 0x3fb8aa3b04047820 */ /* 0x000fe40000400000 */
[----:B------:R-:W-:-:S04]  /*0a30*/  SHF.L.U32 R5, R5, 0x17, RZ ;  /* 0x0000001705057819 */ /* 0x000fc800000006ff */
[----:B------:R-:W0:Y:S02]  /*0a40*/  MUFU.EX2 R4, R4 ;  /* 0x0000000400047308 */ /* 0x000e240000000800 */
[----:B0-----:R-:W-:-:S06]  /*0a50*/  FMUL R5, R5, R4 ;  /* 0x0000000405057220 */ /* 0x001fcc0000400000 */
[----:B------:R-:W0:Y:S02]  /*0a60*/  MUFU.RCP R8, R5 ;  /* 0x0000000500087308 */ /* 0x000e240000001000 */
[----:B0-----:R-:W-:-:S04]  /*0a70*/  FMUL.FTZ R8, R8, -0.125 ;  /* 0xbe00000008087820 */ /* 0x001fc80000410000 */
[----:B------:R-:W-:Y:S01]  /*0a80*/  FFMA R3, R5, 2, R8 ;  /* 0x4000000005037823 */ /* 0x000fe20000000008 */
[----:B------:R-:W-:-:S04]  /*0a90*/  MOV R8, UR4 ;  /* 0x0000000400087c02 */ /* 0x000fc80008000f00 */
[--C-:B------:R-:W-:Y:S01]  /*0aa0*/  LOP3.LUT R3, R3, 0x80000000, R2.reuse, 0xb8, !PT ;  /* 0x8000000003037812 */ /* 0x100fe200078eb802 */
[----:B------:R-:W-:-:S04]  /*0ab0*/  @!P0 FFMA R3, R2, R9, R2 ;  /* 0x0000000902038223 */ /* 0x000fc80000000002 */
[----:B------:R-:W0:Y:S08]  /*0ac0*/  MUFU.RCP R2, R3 ;  /* 0x0000000300027308 */ /* 0x000e300000001000 */
[----:B------:R-:W1:Y:S01]  /*0ad0*/  FCHK P0, R8, R3 ;  /* 0x0000000308007302 */ /* 0x000e620000000000 */
[----:B0-----:R-:W-:-:S04]  /*0ae0*/  FFMA R5, -R3, R2, 1 ;  /* 0x3f80000003057423 */ /* 0x001fc80000000102 */
[----:B------:R-:W-:-:S04]  /*0af0*/  FFMA R2, R2, R5, R2 ;  /* 0x0000000502027223 */ /* 0x000fc80000000002 */
[----:B------:R-:W-:-:S04]  /*0b00*/  FFMA R4, R2, 1.68129999770111442944e+20, RZ ;  /* 0x6111d45c02047823 */ /* 0x000fc800000000ff */
[----:B------:R-:W-:-:S04]  /*0b10*/  FFMA R5, -R3, R4, 1.68129999770111442944e+20 ;  /* 0x6111d45c03057423 */ /* 0x000fc80000000104 */
[----:B------:R-:W-:Y:S01]  /*0b20*/  FFMA R2, R2, R5, R4 ;  /* 0x0000000502027223 */ /* 0x000fe20000000004 */
[----:B-1----:R-:W-:Y:S06]  /*0b30*/  @!P0 BRA `(.L_x_3) ;  /* 0x00000000000c8947 */ /* 0x002fec0003800000 */
[----:B------:R-:W-:Y:S01]  /*0b40*/  HFMA2 R2, -RZ, RZ, 648.5, -69.75 ;  /* 0x6111d45cff027431 */ /* 0x000fe200000001ff */
[----:B------:R-:W-:-:S07]  /*0b50*/  MOV R8, 0xb70 ;  /* 0x00000b7000087802 */ /* 0x000fce0000000f00 */
[----:B------:R-:W-:Y:S05]  /*0b60*/  CALL.REL.NOINC `($__internal_0_$__cuda_sm3x_div_rn_noftz_f32_slowpath) ;  /* 0x0000000c00c07944 */ /* 0x000fea0003c00000 */
.L_x_3:
[----:B------:R-:W0:Y:S01]  /*0b70*/  LDCU.64 UR4, c[0x0][0x380] ;  /* 0x00007000ff0477ac */ /* 0x000e220008000a00 */
[----:B------:R-:W-:Y:S01]  /*0b80*/  MOV R3, 0x3f000000 ;  /* 0x3f00000000037802 */ /* 0x000fe20000000f00 */
[----:B0-----:R-:W-:-:S04]  /*0b90*/  FADD R2, R2, UR5 ;  /* 0x0000000502027e21 */ /* 0x001fc80008000000 */
[C---:B------:R-:W-:Y:S01]  /*0ba0*/  FFMA R3, |R2|.reuse, -R3, 0.5 ;  /* 0x3f00000002037423 */ /* 0x040fe20000000a03 */
[C---:B------:R-:W-:Y:S02]  /*0bb0*/  FSETP.NEU.AND P1, PT, |R2|.reuse, 1, PT ;  /* 0x3f8000000200780b */ /* 0x040fe40003f2d200 */
[----:B------:R-:W-:Y:S01]  /*0bc0*/  FSETP.GT.AND P0, PT, |R2|, 0.56000000238418579102, PT ;  /* 0x3f0f5c290200780b */ /* 0x000fe20003f04200 */
[----:B------:R-:W0:Y:S02]  /*0bd0*/  MUFU.RSQ R4, R3 ;  /* 0x0000000300047308 */ /* 0x000e240000001400 */
[----:B0-----:R-:W-:Y:S01]  /*0be0*/  FMUL R5, R3, R4 ;  /* 0x0000000403057220 */ /* 0x001fe20000400000 */
[----:B------:R-:W-:-:S04]  /*0bf0*/  FMUL R4, R4, -0.5 ;  /* 0xbf00000004047820 */ /* 0x000fc80000400000 */
[----:B------:R-:W-:-:S04]  /*0c00*/  FFMA R4, R5, R4, 0.5 ;  /* 0x3f00000005047423 */ /* 0x000fc80000000004 */
[----:B------:R-:W-:-:S05]  /*0c10*/  FFMA R4, R5, R4, R5 ;  /* 0x0000000405047223 */ /* 0x000fca0000000005 */
[----:B------:R-:W-:Y:S01]  /*0c20*/  FSEL R5, R4, RZ, P1 ;  /* 0x000000ff04057208 */ /* 0x000fe20000800000 */
[----:B------:R-:W-:Y:S01]  /*0c30*/  HFMA2 R4, -RZ, RZ, 1.265625, -5052 ;  /* 0x3d10ecefff047431 */ /* 0x000fe200000001ff */
[----:B------:R-:W-:Y:S02]  /*0c40*/  FSETP.GT.AND P1, PT, R2, 0.56000000238418579102, PT ;  /* 0x3f0f5c290200780b */ /* 0x000fe40003f24000 */
[----:B------:R-:W-:-:S04]  /*0c50*/  FSEL R5, R5, |R2|, P0 ;  /* 0x4000000205057208 */ /* 0x000fc80000000000 */
[----:B------:R-:W-:-:S05]  /*0c60*/  LOP3.LUT R5, R5, 0x80000000, R2, 0xb8, !PT ;  /* 0x8000000005057812 */ /* 0x000fca00078eb802 */
[----:B------:R-:W-:-:S04]  /*0c70*/  FMUL R3, R5, R5 ;  /* 0x0000000505037220 */ /* 0x000fc80000400000 */
[----:B------:R-:W-:-:S04]  /*0c80*/  FFMA R4, R3, R4, 0.016980519518256187439 ;  /* 0x3c8b1abb03047423 */ /* 0x000fc80000000004 */
[----:B------:R-:W-:-:S04]  /*0c90*/  FFMA R4, R3, R4, 0.030762933194637298584 ;  /* 0x3cfc028c03047423 */ /* 0x000fc80000000004 */
[----:B------:R-:W-:-:S04]  /*0ca0*/  FFMA R4, R3, R4, 0.044709417968988418579 ;  /* 0x3d37213903047423 */ /* 0x000fc80000000004 */
[----:B------:R-:W-:-:S04]  /*0cb0*/  FFMA R4, R3, R4, 0.074989043176174163818 ;  /* 0x3d9993db03047423 */ /* 0x000fc80000000004 */
[----:B------:R-:W-:-:S04]  /*0cc0*/  FFMA R4, R3, R4, 0.16666707396507263184 ;  /* 0x3e2aaac603047423 */ /* 0x000fc80000000004 */
[----:B------:R-:W-:Y:S01]  /*0cd0*/  FMUL R4, R3, R4 ;  /* 0x0000000403047220 */ /* 0x000fe20000400000 */
[----:B------:R-:W-:-:S03]  /*0ce0*/  MOV R3, 0x3fd774eb ;  /* 0x3fd774eb00037802 */ /* 0x000fc60000000f00 */
[----:B------:R-:W-:-:S05]  /*0cf0*/  FFMA R4, R5, R4, R5 ;  /* 0x0000000405047223 */ /* 0x000fca0000000005 */
[----:B------:R-:W-:-:S05]  /*0d00*/  FSEL R2, R4, -R4, P0 ;  /* 0x8000000404027208 */ /* 0x000fca0000000000 */
[----:B------:R-:W-:-:S04]  /*0d10*/  @!P1 FFMA R4, R3, 0.93318945169448852539, R2 ;  /* 0x3f6ee58103049823 */ /* 0x000fc80000000002 */
[----:B------:R-:W-:-:S05]  /*0d20*/  @P0 FADD R4, R4, R4 ;  /* 0x0000000404040221 */ /* 0x000fca0000000000 */
[----:B------:R-:W-:-:S13]  /*0d30*/  FSETP.GTU.AND P0, PT, R4, UR4, PT ;  /* 0x0000000404007c0b */ /* 0x000fda000bf0c000 */
[----:B------:R-:W-:Y:S05]  /*0d40*/  @P0 BRA `(.L_x_4) ;  /* 0x0000000c00200947 */ /* 0x000fea0003800000 */
[----:B------:R-:W-:Y:S01]  /*0d50*/  MOV R0, 0x7f800000 ;  /* 0x7f80000000007802 */ /* 0x000fe20000000f00 */
[----:B------:R-:W-:Y:S01]  /*0d60*/  UMOV UR4, 0x251506d1 ;  /* 0x251506d100047882 */ /* 0x000fe20000000000 */
[----:B------:R-:W-:Y:S02]  /*0d70*/  MOV R3, 0x3840000 ;  /* 0x0384000000037802 */ /* 0x000fe40000000f00 */
[----:B------:R-:W-:-:S03]  /*0d80*/  MOV R4, UR4 ;  /* 0x0000000400047c02 */ /* 0x000fc60008000f00 */
[----:B------:R-:W-:-:S04]  /*0d90*/  FFMA R0, R0, -R3, +INF ;  /* 0x7f80000000007423 */ /* 0x000fc80000000803 */
[----:B------:R-:W-:-:S04]  /*0da0*/  FMUL R3, R0, 0.43429449200630187988 ;  /* 0x3ede5bd900037820 */ /* 0x000fc80000400000 */
[----:B------:R-:W0:Y:S08]  /*0db0*/  MUFU.RCP R0, R3 ;  /* 0x0000000300007308 */ /* 0x000e300000001000 */
[----:B------:R-:W1:Y:S01]  /*0dc0*/  FCHK P0, -R4, R3 ;  /* 0x0000000304007302 */ /* 0x000e620000000100 */
[----:B0-----:R-:W-:-:S04]  /*0dd0*/  FFMA R5, -R3, R0, 1 ;  /* 0x3f80000003057423 */ /* 0x001fc80000000100 */
[----:B------:R-:W-:-:S04]  /*0de0*/  FFMA R0, R0, R5, R0 ;  /* 0x0000000500007223 */ /* 0x000fc80000000000 */
[----:B------:R-:W-:-:S04]  /*0df0*/  FFMA R2, R0, -1.2925999384297460907e-16, RZ ;  /* 0xa51506d100027823 */ /* 0x000fc800000000ff */
[----:B------:R-:W-:-:S04]  /*0e00*/  FFMA R5, -R3, R2, -1.2925999384297460907e-16 ;  /* 0xa51506d103057423 */ /* 0x000fc80000000102 */
[----:B------:R-:W-:Y:S01]  /*0e10*/  FFMA R2, R0, R5, R2 ;  /* 0x0000000500027223 */ /* 0x000fe20000000002 */
[----:B-1----:R-:W-:Y:S06]  /*0e20*/  @!P0 BRA `(.L_x_5) ;  /* 0x00000000000c8947 */ /* 0x002fec0003800000 */
[----:B------:R-:W-:Y:S01]  /*0e30*/  HFMA2 R2, -RZ, RZ, -0.0198516845703125, 0.00010401010513305664062 ;  /* 0xa51506d1ff027431 */ /* 0x000fe200000001ff */
[----:B------:R-:W-:-:S07]  /*0e40*/  MOV R8, 0xe60 ;  /* 0x00000e6000087802 */ /* 0x000fce0000000f00 */
[----:B------:R-:W-:Y:S05]  /*0e50*/  CALL.REL.NOINC `($__internal_0_$__cuda_sm3x_div_rn_noftz_f32_slowpath) ;  /* 0x0000000c00047944 */ /* 0x000fea0003c00000 */
.L_x_5:
[----:B------:R-:W0:Y:S01]  /*0e60*/  LDC R8, c[0x0][0x3b0] ;  /* 0x0000ec00ff087b82 */ /* 0x000e220000000800 */
[----:B------:R-:W-:Y:S01]  /*0e70*/  MOV R3, 0x3f000000 ;  /* 0x3f00000000037802 */ /* 0x000fe20000000f00 */
[----:B------:R-:W-:Y:S01]  /*0e80*/  HFMA2 R9, -RZ, RZ, 1.265625, -5052 ;  /* 0x3d10ecefff097431 */ /* 0x000fe200000001ff */
[----:B------:R-:W1:Y:S01]  /*0e90*/  LDCU UR4, c[0x0][0x3ac] ;  /* 0x00007580ff0477ac */ /* 0x000e620008000800 */
[----:B0-----:R-:W-:-:S04]  /*0ea0*/  FADD R0, RZ, R8 ;  /* 0x00000008ff007221 */ /* 0x001fc80000000000 */
        /* <DEDUP_REMOVED lines=9> */
[----:B------:R-:W-:Y:S01]  /*0f40*/  HFMA2 R4, -RZ, RZ, 1.875, 0 ;  /* 0x3f800000ff047431 */ /* 0x000fe200000001ff */
        /* <DEDUP_REMOVED lines=9> */
[----:B------:R-:W-:-:S04]  /*0fe0*/  FMUL R0, R0, R3 ;  /* 0x0000000300007220 */ /* 0x000fc80000400000 */
[----:B------:R-:W-:Y:S01]  /*0ff0*/  FFMA R3, R5, R0, R5 ;  /* 0x0000000005037223 */ /* 0x000fe20000000005 */
[----:B------:R-:W-:-:S04]  /*1000*/  MOV R5, 0x3fd774eb ;  /* 0x3fd774eb00057802 */ /* 0x000fc80000000f00 */
[----:B------:R-:W-:-:S05]  /*1010*/  FSEL R0, R3, -R3, P0 ;  /* 0x8000000303007208 */ /* 0x000fca0000000000 */
[----:B------:R-:W-:-:S04]  /*1020*/  @!P1 FFMA R3, R5, 0.93318945169448852539, R0 ;  /* 0x3f6ee58105039823 */ /* 0x000fc80000000000 */
[----:B------:R-:W-:Y:S01]  /*1030*/  @P0 FADD R3, R3, R3 ;  /* 0x0000000303030221 */ /* 0x000fe20000000000 */
[----:B------:R-:W-:-:S03]  /*1040*/  FSETP.NEU.AND P0, PT, R2, 1, PT ;  /* 0x3f8000000200780b */ /* 0x000fc60003f0d000 */
[----:B------:R0:W2:Y:S10]  /*1050*/  MUFU.RCP R0, R3 ;  /* 0x0000000300007308 */ /* 0x0000b40000001000 */
[----:B01----:R-:W-:Y:S05]  /*1060*/  @!P0 BRA `(.L_x_6) ;  /* 0x0000000400088947 */ /* 0x003fea0003800000 */
[----:B------:R-:W-:-:S13]  /*1070*/  FSETP.NAN.AND P0, PT, |R2|, |R2|, PT ;  /* 0x400000020200720b */ /* 0x000fda0003f08200 */
[----:B------:R-:W-:Y:S01]  /*1080*/  @P0 FADD R4, R2, -1.66359999755891662682e+36 ;  /* 0xfba032e802040421 */ /* 0x000fe20000000000 */
[----:B------:R-:W-:Y:S06]  /*1090*/  @P0 BRA `(.L_x_6) ;  /* 0x0000000000fc0947 */ /* 0x000fec0003800000 */
[C---:B------:R-:W-:Y:S01]  /*10a0*/  FMUL R5, |R2|.reuse, 16777216 ;  /* 0x4b80000002057820 */ /* 0x040fe20000400200 */
[----:B------:R-:W-:Y:S02]  /*10b0*/  FSETP.GEU.AND P0, PT, |R2|, 1.175494350822287508e-38, PT ;  /* 0x008000000200780b */ /* 0x000fe40003f0e200 */
[----:B------:R-:W-:Y:S02]  /*10c0*/  MOV R14, 0x3a2c32e4 ;  /* 0x3a2c32e4000e7802 */ /* 0x000fe40000000f00 */
[----:B------:R-:W-:-:S04]  /*10d0*/  FSEL R5, R5, |R2|, !P0 ;  /* 0x4000000205057208 */ /* 0x000fc80004000000 */
[----:B------:R-:W-:-:S04]  /*10e0*/  IADD3 R4, PT, PT, R5, -0x3f3504f3, RZ ;  /* 0xc0cafb0d05047810 */ /* 0x000fc80007ffe0ff */
[----:B------:R-:W-:-:S04]  /*10f0*/  LOP3.LUT R4, R4, 0xff800000, RZ, 0xc0, !PT ;  /* 0xff80000004047812 */ /* 0x000fc800078ec0ff */
[-C--:B------:R-:W-:Y:S02]  /*1100*/  IADD3 R5, PT, PT, R5, -R4.reuse, RZ ;  /* 0x8000000405057210 */ /* 0x080fe40007ffe0ff */
[----:B------:R-:W-:-:S03]  /*1110*/  I2FP.F32.S32 R4, R4 ;  /* 0x0000000400047245 */ /* 0x000fc60000201400 */
[C---:B------:R-:W-:Y:S01]  /*1120*/  FADD R9, R5.reuse, 1 ;  /* 0x3f80000005097421 */ /* 0x040fe20000000000 */
[----:B------:R-:W-:Y:S01]  /*1130*/  FADD R8, R5, -1 ;  /* 0xbf80000005087421 */ /* 0x000fe20000000000 */
[----:B------:R-:W-:Y:S02]  /*1140*/  FSEL R5, RZ, -24, P0 ;  /* 0xc1c00000ff057808 */ /* 0x000fe40000000000 */
[----:B------:R-:W-:Y:S01]  /*1150*/  FSETP.NEU.AND P0, PT, |R2|, +INF , PT ;  /* 0x7f8000000200780b */ /* 0x000fe20003f0d200 */
[----:B------:R-:W-:Y:S01]  /*1160*/  FADD R10, R8, R8 ;  /* 0x00000008080a7221 */ /* 0x000fe20000000000 */
[----:B------:R-:W0:Y:S01]  /*1170*/  MUFU.RCP R9, R9 ;  /* 0x0000000900097308 */ /* 0x000e220000001000 */
[----:B------:R-:W-:Y:S01]  /*1180*/  FFMA R5, R4, 1.1920928955078125e-07, R5 ;  /* 0x3400000004057823 */ /* 0x000fe20000000005 */
[----:B------:R-:W-:-:S13]  /*1190*/  FSETP.NEU.AND P0, PT, R2, RZ, P0 ;  /* 0x000000ff0200720b */ /* 0x000fda000070d000 */
[----:B------:R-:W-:Y:S01]  /*11a0*/  @!P0 FADD R2, R2, R2 ;  /* 0x0000000202028221 */ /* 0x000fe20000000000 */
[----:B0-----:R-:W-:-:S04]  /*11b0*/  FMUL R10, R9, R10 ;  /* 0x0000000a090a7220 */ /* 0x001fc80000400000 */
[----:B------:R-:W-:Y:S01]  /*11c0*/  @!P0 LOP3.LUT R2, R2, 0x7fffffff, RZ, 0xc0, !PT ;  /* 0x7fffffff02028812 */ /* 0x000fe200078ec0ff */
[----:B------:R-:W-:Y:S01]  /*11d0*/  FADD R12, R8, -R10 ;  /* 0x8000000a080c7221 */ /* 0x000fe20000000000 */
[C---:B------:R-:W-:Y:S01]  /*11e0*/  FMUL R11, R10.reuse, R10 ;  /* 0x0000000a0a0b7220 */ /* 0x040fe20000400000 */
[----:B------:R-:W-:Y:S02]  /*11f0*/  FFMA R4, R10, 1.4426950216293334961, R5 ;  /* 0x3fb8aa3b0a047823 */ /* 0x000fe40000000005 */
[----:B------:R-:W-:Y:S01]  /*1200*/  FADD R13, R12, R12 ;  /* 0x0000000c0c0d7221 */ /* 0x000fe20000000000 */
[----:B------:R-:W-:Y:S01]  /*1210*/  FFMA R12, R11, R14, 0.0032181653659790754318 ;  /* 0x3b52e7db0b0c7423 */ /* 0x000fe2000000000e */
        /* <DEDUP_REMOVED lines=10> */
[----:B------:R-:W-:-:S04]  /*12c0*/  FFMA R8, R8, R5, R9 ;  /* 0x0000000508087223 */ /* 0x000fc80000000009 */
[----:B------:R-:W-:-:S04]  /*12d0*/  FFMA R11, R10, R11, R8 ;  /* 0x0000000b0a0b7223 */ /* 0x000fc80000000008 */
[----:B------:R-:W-:-:S04]  /*12e0*/  FADD R5, R4, R11 ;  /* 0x0000000b04057221 */ /* 0x000fc80000000000 */
[----:B------:R-:W-:Y:S01]  /*12f0*/  FMUL R8, R5, -1.66359999755891662682e+36 ;  /* 0xfba032e805087820 */ /* 0x000fe20000400000 */
[----:B------:R-:W-:-:S03]  /*1300*/  FADD R4, -R4, R5 ;  /* 0x0000000504047221 */ /* 0x000fc60000000100 */
[----:B------:R-:W0:Y:S01]  /*1310*/  FRND R9, R8 ;  /* 0x0000000800097307 */ /* 0x000e220000201000 */
[----:B------:R-:W-:Y:S01]  /*1320*/  FADD R4, R11, -R4 ;  /* 0x800000040b047221 */ /* 0x000fe20000000000 */
[----:B------:R-:W-:Y:S01]  /*1330*/  FFMA R5, R5, -1.66359999755891662682e+36, -R8 ;  /* 0xfba032e805057823 */ /* 0x000fe20000000808 */
[----:B------:R-:W-:Y:S01]  /*1340*/  HFMA2 R11, -RZ, RZ, 0.64013671875, -15.109375 ;  /* 0x391fcb8eff0b7431 */ /* 0x000fe200000001ff */
[----:B------:R-:W-:Y:S02]  /*1350*/  FSETP.GEU.AND P2, PT, R8, RZ, PT ;  /* 0x000000ff0800720b */ /* 0x000fe40003f4e000 */
[----:B------:R-:W-:Y:S02]  /*1360*/  FFMA R5, R4, -1.66359999755891662682e+36, R5 ;  /* 0xfba032e804057823 */ /* 0x000fe40000000005 */
[----:B------:R-:W1:Y:S01]  /*1370*/  F2I.NTZ R10, R8 ;  /* 0x00000008000a7305 */ /* 0x000e620000203100 */
[----:B0-----:R-:W-:Y:S01]  /*1380*/  FADD R4, R8, -R9 ;  /* 0x8000000908047221 */ /* 0x001fe20000000000 */
[----:B------:R-:W-:-:S03]  /*1390*/  FSETP.GT.AND P1, PT, R9, RZ, PT ;  /* 0x000000ff0900720b */ /* 0x000fc60003f24000 */
[----:B------:R-:W-:-:S04]  /*13a0*/  FADD R4, R4, R5 ;  /* 0x0000000504047221 */ /* 0x000fc80000000000 */
[----:B------:R-:W-:-:S04]  /*13b0*/  FFMA R5, R4, R11, 0.0013391353422775864601 ;  /* 0x3aaf85ed04057423 */ /* 0x000fc8000000000b */
[----:B------:R-:W-:-:S04]  /*13c0*/  FFMA R5, R4, R5, 0.0096188392490148544312 ;  /* 0x3c1d985604057423 */ /* 0x000fc80000000005 */
[----:B------:R-:W-:-:S04]  /*13d0*/  FFMA R5, R4, R5, 0.055503588169813156128 ;  /* 0x3d6357bb04057423 */ /* 0x000fc80000000005 */
[----:B------:R-:W-:Y:S01]  /*13e0*/  FFMA R9, R4, R5, 0.24022644758224487305 ;  /* 0x3e75fdec04097423 */ /* 0x000fe20000000005 */
[----:B------:R-:W-:Y:S02]  /*13f0*/  SEL R5, RZ, 0x83000000, P1 ;  /* 0x83000000ff057807 */ /* 0x000fe40000800000 */
[----:B------:R-:W-:Y:S01]  /*1400*/  FSETP.GT.AND P1, PT, |R8|, 152, PT ;  /* 0x431800000800780b */ /* 0x000fe20003f24200 */
[----:B------:R-:W-:Y:S01]  /*1410*/  FFMA R11, R4, R9, 0.69314718246459960938 ;  /* 0x3f317218040b7423 */ /* 0x000fe20000000009 */
[----:B------:R-:W-:Y:S02]  /*1420*/  IADD3 R9, PT, PT, R5, 0x7f000000, RZ ;  /* 0x7f00000005097810 */ /* 0x000fe40007ffe0ff */
[----:B-1----:R-:W-:Y:S01]  /*1430*/  LEA R10, R10, -R5, 0x17 ;  /* 0x800000050a0a7211 */ /* 0x002fe200078eb8ff */
[----:B------:R-:W-:-:S04]  /*1440*/  FFMA R4, R4, R11, 1 ;  /* 0x3f80000004047423 */ /* 0x000fc8000000000b */
[----:B------:R-:W-:Y:S01]  /*1450*/  FMUL R9, R9, R4 ;  /* 0x0000000409097220 */ /* 0x000fe20000400000 */
[----:B------:R-:W-:-:S03]  /*1460*/  FSEL R4, RZ, +INF , !P2 ;  /* 0x7f800000ff047808 */ /* 0x000fc60005000000 */
[----:B------:R-:W-:Y:S01]  /*1470*/  @!P1 FMUL R4, R10, R9 ;  /* 0x000000090a049220 */ /* 0x000fe20000400000 */
[----:B------:R-:W-:-:S07]  /*1480*/  @!P0 LOP3.LUT R4, R2, 0x7f800000, RZ, 0x3c, !PT ;  /* 0x7f80000002048812 */ /* 0x000fce00078e3cff */
.L_x_6:
[----:B------:R-:W-:Y:S01]  /*1490*/  MOV R8, UR4 ;  /* 0x0000000400087c02 */ /* 0x000fe20008000f00 */
[----:B--2---:R-:W-:Y:S01]  /*14a0*/  FFMA R5, -R3, R0, 1 ;  /* 0x3f80000003057423 */ /* 0x004fe20000000100 */
[----:B------:R-:W-:Y:S03]  /*14b0*/  FRND.FLOOR R4, R4 ;  /* 0x0000000400047307 */ /* 0x000fe60000205000 */
[----:B------:R-:W-:-:S04]  /*14c0*/  FFMA R0, R0, R5, R0 ;  /* 0x0000000500007223 */ /* 0x000fc80000000000 */
[----:B------:R-:W-:Y:S01]  /*14d0*/  FFMA R2, R0, UR4, RZ ;  /* 0x0000000400027c23 */ /* 0x000fe200080000ff */
[----:B------:R-:W0:Y:S03]  /*14e0*/  FCHK P0, R8, R3 ;  /* 0x0000000308007302 */ /* 0x000e260000000000 */
[----:B------:R-:W-:-:S04]  /*14f0*/  FFMA R5, -R3, R2, UR4 ;  /* 0x0000000403057e23 */ /* 0x000fc80008000102 */
[----:B------:R-:W-:Y:S01]  /*1500*/  FFMA R0, R0, R5, R2 ;  /* 0x0000000500007223 */ /* 0x000fe20000000002 */
[----:B0-----:R-:W-:Y:S06]  /*1510*/  @!P0 BRA `(.L_x_7) ;  /* 0x0000000000108947 */ /* 0x001fec0003800000 */
[----:B------:R-:W0:Y:S01]  /*1520*/  LDC R2, c[0x0][0x3ac] ;  /* 0x0000eb00ff027b82 */ /* 0x000e220000000800 */
[----:B------:R-:W-:-:S07]  /*1530*/  MOV R8, 0x1550 ;  /* 0x0000155000087802 */ /* 0x000fce0000000f00 */
[----:B0-----:R-:W-:Y:S05]  /*1540*/  CALL.REL.NOINC `($__internal_0_$__cuda_sm3x_div_rn_noftz_f32_slowpath) ;  /* 0x0000000400487944 */ /* 0x001fea0003c00000 */
[----:B------:R-:W-:-:S07]  /*1550*/  MOV R0, R2 ;  /* 0x0000000200007202 */ /* 0x000fce0000000f00 */
.L_x_7:
[----:B------:R-:W-:Y:S01]  /*1560*/  FSETP.GT.AND P0, PT, |R0|, 34.8401031494140625, PT ;  /* 0x420b5c440000780b */ /* 0x000fe20003f04200 */
[----:B------:R-:W-:-:S12]  /*1570*/  HFMA2 R2, -RZ, RZ, 3.021484375, 273 ;  /* 0x420b5c44ff027431 */ /* 0x000fd800000001ff */
[----:B------:R-:W-:Y:S05]  /*1580*/  @P0 BRA `(.L_x_8) ;  /* 0x0000000000e40947 */ /* 0x000fea0003800000 */
[----:B------:R-:W-:-:S05]  /*1590*/  FMUL R3, |R0|, 8388608 ;  /* 0x4b00000000037820 */ /* 0x000fca0000400200 */
[----:B------:R-:W-:-:S13]  /*15a0*/  FSETP.GE.AND P0, PT, R3, 34.8401031494140625, PT ;  /* 0x420b5c440300780b */ /* 0x000fda0003f06000 */
[----:B------:R-:W-:Y:S05]  /*15b0*/  @!P0 BRA `(.L_x_9) ;  /* 0x0000000000708947 */ /* 0x000fea0003800000 */
[C---:B------:R-:W-:Y:S01]  /*15c0*/  FMUL R3, |R0|.reuse, 16777216 ;  /* 0x4b80000000037820 */ /* 0x040fe20000400200 */
[C---:B------:R-:W-:Y:S01]  /*15d0*/  FSETP.GEU.AND P0, PT, |R0|.reuse, 1.175494350822287508e-38, PT ;  /* 0x008000000000780b */ /* 0x040fe20003f0e200 */
[----:B------:R-:W-:Y:S01]  /*15e0*/  FADD R8, |R0|, -RZ ;  /* 0x800000ff00087221 */ /* 0x000fe20000000200 */
[----:B------:R-:W-:Y:S02]  /*15f0*/  MOV R2, 0x420b5c44 ;  /* 0x420b5c4400027802 */ /* 0x000fe40000000f00 */
[----:B------:R-:W-:Y:S02]  /*1600*/  FSEL R3, R3, |R0|, !P0 ;  /* 0x4000000003037208 */ /* 0x000fe40004000000 */
[----:B------:R-:W-:-:S04]  /*1610*/  FSEL R2, R2, 584519936, P0 ;  /* 0x4e0b5c4402027808 */ /* 0x000fc80000000000 */
[----:B------:R-:W0:Y:S02]  /*1620*/  MUFU.RCP R3, R3 ;  /* 0x0000000300037308 */ /* 0x000e240000001000 */
[----:B0-----:R-:W-:-:S06]  /*1630*/  FMUL R2, R3, R2 ;  /* 0x0000000203027220 */ /* 0x001fcc0000400000 */
[----:B------:R-:W0:Y:S02]  /*1640*/  FRND.TRUNC R5, R2 ;  /* 0x0000000200057307 */ /* 0x000e24000020d000 */
[----:B0-----:R-:W-:-:S05]  /*1650*/  FFMA R9, R5, -|R0|, 34.8401031494140625 ;  /* 0x420b5c4405097423 */ /* 0x001fca0000000c00 */
[----:B------:R-:W-:-:S13]  /*1660*/  ISETP.GE.U32.AND P0, PT, R9, R8, PT ;  /* 0x000000080900720c */ /* 0x000fda0003f06070 */
[----:B------:R-:W-:Y:S05]  /*1670*/  @!P0 BRA `(.L_x_10) ;  /* 0x0000000000388947 */ /* 0x000fea0003800000 */
[----:B------:R-:W-:-:S04]  /*1680*/  ISETP.GE.U32.AND P0, PT, R9, -0x7fffffff, PT ;  /* 0x800000010900780c */ /* 0x000fc80003f06070 */
[----:B------:R-:W-:-:S09]  /*1690*/  FSETP.GEU.OR P1, PT, R9, -|R0|, !P0 ;  /* 0xc00000000900720b */ /* 0x000fd2000472e400 */
[----:B------:R-:W-:-:S04]  /*16a0*/  @P0 FADD R2, R5, -1 ;  /* 0xbf80000005020421 */ /* 0x000fc80000000000 */
[----:B------:R-:W-:-:S05]  /*16b0*/  @!P1 FADD R2, R2, -1 ;  /* 0xbf80000002029421 */ /* 0x000fca0000000000 */
[----:B------:R-:W-:Y:S01]  /*16c0*/  @P0 MOV R5, R2 ;  /* 0x0000000200050202 */ /* 0x000fe20000000f00 */
[----:B------:R-:W-:Y:S06]  /*16d0*/  @P0 BRA `(.L_x_10) ;  /* 0x0000000000200947 */ /* 0x000fec0003800000 */
[----:B------:R-:W-:Y:S01]  /*16e0*/  FADD R2, |R0|, |R0| ;  /* 0x4000000000027221 */ /* 0x000fe20000000200 */
[----:B------:R-:W-:-:S04]  /*16f0*/  FADD R5, R5, 1 ;  /* 0x3f80000005057421 */ /* 0x000fc80000000000 */
[----:B------:R-:W-:-:S13]  /*1700*/  FSETP.GE.AND P0, PT, R9, R2, PT ;  /* 0x000000020900720b */ /* 0x000fda0003f06000 */
[----:B------:R-:W-:-:S05]  /*1710*/  @P0 FFMA R2, |R0|, -3, R9 ;  /* 0xc040000000020823 */ /* 0x000fca0000000209 */
[----:B------:R-:W-:Y:S01]  /*1720*/  FSETP.GE.AND P1, PT, R2, RZ, P0 ;  /* 0x000000ff0200720b */ /* 0x000fe20000726000 */
[----:B------:R-:W-:-:S12]  /*1730*/  @P0 FADD R2, R5, 1 ;  /* 0x3f80000005020421 */ /* 0x000fd80000000000 */
[----:B------:R-:W-:-:S05]  /*1740*/  @P1 FADD R2, R2, 1 ;  /* 0x3f80000002021421 */ /* 0x000fca0000000000 */
[----:B------:R-:W-:-:S07]  /*1750*/  @P0 MOV R5, R2 ;  /* 0x0000000200050202 */ /* 0x000fce0000000f00 */
.L_x_10:
[----:B------:R-:W-:Y:S01]  /*1760*/  FFMA R2, R5, -|R0|, 34.8401031494140625 ;  /* 0x420b5c4405027423 */ /* 0x000fe20000000c00 */
[----:B------:R-:W-:Y:S06]  /*1770*/  BRA `(.L_x_8) ;  /* 0x0000000000687947 */ /* 0x000fec0003800000 */
.L_x_9:
[----:B------:R-:W-:Y:S01]  /*1780*/  LOP3.LUT R10, R3, 0xff800000, RZ, 0xc0, !PT ;  /* 0xff800000030a7812 */ /* 0x000fe200078ec0ff */
[----:B------:R-:W-:-:S03]  /*1790*/  HFMA2 R2, -RZ, RZ, 0.252685546875, 273 ;  /* 0x340b5c44ff027431 */ /* 0x000fc600000001ff */
[----:B------:R-:W-:-:S13]  /*17a0*/  ISETP.NE.AND P0, PT, R10, 0x4d800000, PT ;  /* 0x4d8000000a00780c */ /* 0x000fda0003f05270 */
[----:B------:R-:W-:Y:S05]  /*17b0*/  @!P0 BRA `(.L_x_11) ;  /* 0x00000000004c8947 */ /* 0x000fea0003800000 */
[----:B------:R-:W-:Y:S02]  /*17c0*/  LOP3.LUT R2, R3, 0x7fffff, RZ, 0xc0, !PT ;  /* 0x007fffff03027812 */ /* 0x000fe400078ec0ff */
[----:B------:R-:W-:Y:S02]  /*17d0*/  MOV R3, 0x3f8b5c44 ;  /* 0x3f8b5c4400037802 */ /* 0x000fe40000000f00 */
[----:B------:R-:W-:Y:S02]  /*17e0*/  LOP3.LUT R12, R2, 0x3f800000, RZ, 0xfc, !PT ;  /* 0x3f800000020c7812 */ /* 0x000fe400078efcff */
[----:B------:R-:W-:Y:S02]  /*17f0*/  IADD3 R2, PT, PT, -R10, 0x4d800000, RZ ;  /* 0x4d8000000a027810 */ /* 0x000fe40007ffe1ff */
[----:B------:R0:W1:Y:S05]  /*1800*/  MUFU.RCP R11, R12 ;  /* 0x0000000c000b7308 */ /* 0x00006a0000001000 */
.L_x_12:
[----:B------:R-:W-:-:S04]  /*1810*/  VIMNMX.U32 R5, PT, PT, R2, 0xb800000, PT ;  /* 0x0b80000002057848 */ /* 0x000fc80003fe0000 */
[C---:B------:R-:W-:Y:S02]  /*1820*/  IADD3 R3, PT, PT, R5.reuse, R3, RZ ;  /* 0x0000000305037210 */ /* 0x040fe40007ffe0ff */
[----:B------:R-:W-:-:S03]  /*1830*/  IADD3 R2, PT, PT, -R5, R2, RZ ;  /* 0x0000000205027210 */ /* 0x000fc60007ffe1ff */
[----:B-1----:R-:W-:Y:S01]  /*1840*/  FMUL R8, R11, R3 ;  /* 0x000000030b087220 */ /* 0x002fe20000400000 */
[----:B------:R-:W-:-:S03]  /*1850*/  ISETP.NE.AND P1, PT, R2, RZ, PT ;  /* 0x000000ff0200720c */ /* 0x000fc60003f25270 */
[----:B------:R-:W-:-:S04]  /*1860*/  FFMA R9, -R12, R8, R3 ;  /* 0x000000080c097223 */ /* 0x000fc80000000103 */
[----:B------:R-:W-:-:S04]  /*1870*/  FFMA R8, R11, R9, R8 ;  /* 0x000000090b087223 */ /* 0x000fc80000000008 */
[----:B------:R-:W-:-:S04]  /*1880*/  FFMA R9, -R12, R8, R3 ;  /* 0x000000080c097223 */ /* 0x000fc80000000103 */
[----:B------:R-:W-:-:S04]  /*1890*/  FFMA.RZ R9, R11, R9, R8 ;  /* 0x000000090b097223 */ /* 0x000fc8000000c008 */
[----:B------:R-:W1:Y:S02]  /*18a0*/  FRND.TRUNC R8, R9 ;  /* 0x0000000900087307 */ /* 0x000e64000020d000 */
[----:B-1----:R-:W-:-:S05]  /*18b0*/  FFMA R3, -R12, R8, R3 ;  /* 0x000000080c037223 */ /* 0x002fca0000000103 */
[----:B------:R-:W-:-:S13]  /*18c0*/  ISETP.NE.AND P0, PT, R3, RZ, PT ;  /* 0x000000ff0300720c */ /* 0x000fda0003f05270 */
[----:B------:R-:W-:Y:S05]  /*18d0*/  @P0 BRA P1, `(.L_x_12) ;  /* 0xfffffffc00cc0947 */ /* 0x000fea000083ffff */
[----:B------:R-:W-:-:S07]  /*18e0*/  FMUL R2, R3, 1.1920928955078125e-07 ;  /* 0x3400000003027820 */ /* 0x000fce0000400000 */
.L_x_11:
[----:B------:R-:W-:-:S04]  /*18f0*/  FSETP.GT.AND P0, PT, |R0|, RZ, PT ;  /* 0x000000ff0000720b */ /* 0x000fc80003f04200 */
[----:B------:R-:W-:-:S05]  /*1900*/  FSEL R3, R10, +QNAN , P0 ;  /* 0x7fffffff0a037808 */ /* 0x000fca0000000000 */
[----:B------:R-:W-:-:S07]  /*1910*/  FMUL R2, R3, R2 ;  /* 0x0000000203027220 */ /* 0x000fce0000400000 */
.L_x_8:
[----:B------:R-:W1:Y:S01]  /*1920*/  LDCU UR5, c[0x0][0x3a0] ;  /* 0x00007400ff0577ac */ /* 0x000e620008000800 */
[----:B------:R-:W2:Y:S01]  /*1930*/  LDC R5, c[0x0][0x3b4] ;  /* 0x0000ed00ff057b82 */ /* 0x000ea20000000800 */
[-C--:B------:R-:W-:Y:S01]  /*1940*/  FSETP.NAN.AND P0, PT, |R2|, |R2|.reuse, PT ;  /* 0x400000020200720b */ /* 0x080fe20003f08200 */
[----:B------:R-:W-:Y:S01]  /*1950*/  FADD R3, R4, -1.7329999538556420091e-35 ;  /* 0x85b848bf04037421 */ /* 0x000fe20000000000 */
[----:B------:R-:W3:Y:S02]  /*1960*/  LDCU UR4, c[0x0][0x3a8] ;  /* 0x00007500ff0477ac */ /* 0x000ee40008000800 */
[----:B------:R-:W-:Y:S02]  /*1970*/  FSEL R0, R2, -|R2|, P0 ;  /* 0xc000000202007208 */ /* 0x000fe40000000000 */
[----:B-1----:R-:W-:-:S03]  /*1980*/  ISETP.LT.AND P0, PT, RZ, UR5, PT ;  /* 0x00000005ff007c0c */ /* 0x002fc6000bf01270 */
[----:B---3--:R-:W-:-:S04]  /*1990*/  FADD R0, R0, UR4 ;  /* 0x0000000400007e21 */ /* 0x008fc80008000000 */
[----:B------:R-:W-:-:S04]  /*19a0*/  FFMA R0, R0, 1.98640006070272000000e+14, RZ ;  /* 0x5734a97b00007823 */ /* 0x000fc800000000ff */
[----:B------:R-:W-:Y:S02]  /*19b0*/  FADD R0, R0, R3 ;  /* 0x0000000300007221 */ /* 0x000fe40000000000 */
[----:B--2---:R-:W-:-:S07]  /*19c0*/  @P0 FADD R0, R5, -1.92980010254991360000e+16 ;  /* 0xda891edc05000421 */ /* 0x004fce0000000000 */
.L_x_4:
[----:B------:R-:W1:Y:S01]  /*19d0*/  F2F.F64.F32 R2, R0 ;  /* 0x0000000000027310 */ /* 0x000e620000201800 */
[----:B------:R-:W-:Y:S01]  /*19e0*/  MOV R8, 0x0 ;  /* 0x0000000000087802 */ /* 0x000fe20000000f00 */
[----:B------:R-:W2:Y:S05]  /*19f0*/  LDCU.64 UR4, c[0x4][0x8] ;  /* 0x01000100ff0477ac */ /* 0x000eaa0008000a00 */
[----:B------:R-:W3:Y:S01]  /*1a00*/  LDC.64 R8, c[0x4][R8] ;  /* 0x0100000008087b82 */ /* 0x000ee20000000a00 */
[----:B-1----:R1:W-:Y:S01]  /*1a10*/  STL.64 [R1], R2 ;  /* 0x0000000201007387 */ /* 0x0023e20000100a00 */
[----:B--2---:R-:W-:Y:S02]  /*1a20*/  MOV R4, UR4 ;  /* 0x0000000400047c02 */ /* 0x004fe40008000f00 */
[----:B------:R-:W-:-:S07]  /*1a30*/  MOV R5, UR5 ;  /* 0x0000000500057c02 */ /* 0x000fce0008000f00 */
[----:B------:R-:W-:-:S07]  /*1a40*/  LEPC R20, `(.L_x_13) ;  /* 0x000000001014794e */ /* 0x000fce0000000000 */
[----:B01-3--:R-:W-:Y:S05]  /*1a50*/  CALL.ABS.NOINC R8 ;  /* 0x0000000008007343 */ /* 0x00bfea0003c00000 */
.L_x_13:
[----:B------:R-:W-:Y:S05]  /*1a60*/  EXIT ;  /* 0x000000000000794d */ /* 0x000fea0003800000 */
        .weak           $__internal_0_$__cuda_sm3x_div_rn_noftz_f32_slowpath
        .type           $__internal_0_$__cuda_sm3x_div_rn_noftz_f32_slowpath,@function
        .size           $__internal_0_$__cuda_sm3x_div_rn_noftz_f32_slowpath,(.L_x_23 - $__internal_0_$__cuda_sm3x_div_rn_noftz_f32_slowpath)
$__internal_0_$__cuda_sm3x_div_rn_noftz_f32_slowpath:
[----:B------:R-:W-:Y:S02]  /*1a70*/  SHF.R.U32.HI R10, RZ, 0x17, R3 ;  /* 0x00000017ff0a7819 */ /* 0x000fe40000011603 */
[----:B------:R-:W-:Y:S02]  /*1a80*/  SHF.R.U32.HI R9, RZ, 0x17, R2 ;  /* 0x00000017ff097819 */ /* 0x000fe40000011602 */
[----:B------:R-:W-:Y:S02]  /*1a90*/  LOP3.LUT R10, R10, 0xff, RZ, 0xc0, !PT ;  /* 0x000000ff0a0a7812 */ /* 0x000fe400078ec0ff */
[----:B------:R-:W-:Y:S02]  /*1aa0*/  LOP3.LUT R14, R9, 0xff, RZ, 0xc0, !PT ;  /* 0x000000ff090e7812 */ /* 0x000fe400078ec0ff */
[----:B------:R-:W-:Y:S02]  /*1ab0*/  IADD3 R13, PT, PT, R10, -0x1, RZ ;  /* 0xffffffff0a0d7810 */ /* 0x000fe40007ffe0ff */
[----:B------:R-:W-:-:S02]  /*1ac0*/  IADD3 R12, PT, PT, R14, -0x1, RZ ;  /* 0xffffffff0e0c7810 */ /* 0x000fc40007ffe0ff */
[----:B------:R-:W-:Y:S02]  /*1ad0*/  ISETP.GT.U32.AND P0, PT, R13, 0xfd, PT ;  /* 0x000000fd0d00780c */ /* 0x000fe40003f04070 */
[----:B------:R-:W-:Y:S02]  /*1ae0*/  MOV R11, R3 ;  /* 0x00000003000b7202 */ /* 0x000fe40000000f00 */
[----:B------:R-:W-:-:S13]  /*1af0*/  ISETP.GT.U32.OR P0, PT, R12, 0xfd, P0 ;  /* 0x000000fd0c00780c */ /* 0x000fda0000704470 */
[----:B------:R-:W-:Y:S01]  /*1b00*/  @!P0 MOV R9, RZ ;  /* 0x000000ff00098202 */ /* 0x000fe20000000f00 */
[----:B------:R-:W-:Y:S06]  /*1b10*/  @!P0 BRA `(.L_x_14) ;  /* 0x00000000005c8947 */ /* 0x000fec0003800000 */
[----:B------:R-:W-:Y:S02]  /*1b20*/  FSETP.GTU.FTZ.AND P0, PT, |R2|, +INF , PT ;  /* 0x7f8000000200780b */ /* 0x000fe40003f1c200 */
[----:B------:R-:W-:-:S04]  /*1b30*/  FSETP.GTU.FTZ.AND P1, PT, |R3|, +INF , PT ;  /* 0x7f8000000300780b */ /* 0x000fc80003f3c200 */
[----:B------:R-:W-:-:S13]  /*1b40*/  PLOP3.LUT P0, PT, P0, P1, PT, 0xf8, 0x8f ;  /* 0x00000000008f781c */ /* 0x000fda0000703f70 */
[----:B------:R-:W-:Y:S05]  /*1b50*/  @P0 BRA `(.L_x_15) ;  /* 0x0000000400440947 */ /* 0x000fea0003800000 */
[----:B------:R-:W-:-:S13]  /*1b60*/  LOP3.LUT P0, RZ, R11, 0x7fffffff, R2, 0xc8, !PT ;  /* 0x7fffffff0bff7812 */ /* 0x000fda000780c802 */
[----:B------:R-:W-:Y:S05]  /*1b70*/  @!P0 BRA `(.L_x_16) ;  /* 0x0000000400348947 */ /* 0x000fea0003800000 */
[C---:B------:R-:W-:Y:S02]  /*1b80*/  FSETP.NEU.FTZ.AND P3, PT, |R2|.reuse, +INF , PT ;  /* 0x7f8000000200780b */ /* 0x040fe40003f7d200 */
[----:B------:R-:W-:Y:S02]  /*1b90*/  FSETP.NEU.FTZ.AND P1, PT, |R3|, +INF , PT ;  /* 0x7f8000000300780b */ /* 0x000fe40003f3d200 */
[----:B------:R-:W-:-:S11]  /*1ba0*/  FSETP.NEU.FTZ.AND P0, PT, |R2|, +INF , PT ;  /* 0x7f8000000200780b */ /* 0x000fd60003f1d200 */
[----:B------:R-:W-:Y:S05]  /*1bb0*/  @!P1 BRA !P3, `(.L_x_16) ;  /* 0x0000000400249947 */ /* 0x000fea0005800000 */
[----:B------:R-:W-:-:S04]  /*1bc0*/  LOP3.LUT P3, RZ, R2, 0x7fffffff, RZ, 0xc0, !PT ;  /* 0x7fffffff02ff7812 */ /* 0x000fc8000786c0ff */
[----:B------:R-:W-:-:S13]  /*1bd0*/  PLOP3.LUT P1, PT, P1, P3, PT, 0x2f, 0xf2 ;  /* 0x0000000000f2781c */ /* 0x000fda0000f26577 */
[----:B------:R-:W-:Y:S05]  /*1be0*/  @P1 BRA `(.L_x_17) ;  /* 0x0000000400101947 */ /* 0x000fea0003800000 */
[----:B------:R-:W-:-:S04]  /*1bf0*/  LOP3.LUT P1, RZ, R11, 0x7fffffff, RZ, 0xc0, !PT ;  /* 0x7fffffff0bff7812 */ /* 0x000fc8000782c0ff */
[----:B------:R-:W-:-:S13]  /*1c00*/  PLOP3.LUT P0, PT, P0, P1, PT, 0x2f, 0xf2 ;  /* 0x0000000000f2781c */ /* 0x000fda0000702577 */
[----:B------:R-:W-:Y:S05]  /*1c10*/  @P0 BRA `(.L_x_18) ;  /* 0x0000000000f80947 */ /* 0x000fea0003800000 */
[----:B------:R-:W-:Y:S02]  /*1c20*/  ISETP.GE.AND P0, PT, R12, RZ, PT ;  /* 0x000000ff0c00720c */ /* 0x000fe40003f06270 */
[----:B------:R-:W-:-:S11]  /*1c30*/  ISETP.GE.AND P1, PT, R13, RZ, PT ;  /* 0x000000ff0d00720c */ /* 0x000fd60003f26270 */
[----:B------:R-:W-:Y:S01]  /*1c40*/  @P0 MOV R9, RZ ;  /* 0x000000ff00090202 */ /* 0x000fe20000000f00 */
[----:B------:R-:W-:Y:S01]  /*1c50*/  @!P0 FFMA R2, R2, 1.84467440737095516160e+19, RZ ;  /* 0x5f80000002028823 */ /* 0x000fe200000000ff */
[----:B------:R-:W-:Y:S01]  /*1c60*/  @!P0 MOV R9, 0xffffffc0 ;  /* 0xffffffc000098802 */ /* 0x000fe20000000f00 */
[----:B------:R-:W-:-:S03]  /*1c70*/  @!P1 FFMA R11, R3, 1.84467440737095516160e+19, RZ ;  /* 0x5f800000030b9823 */ /* 0x000fc600000000ff */
[----:B------:R-:W-:-:S07]  /*1c80*/  @!P1 IADD3 R9, PT, PT, R9, 0x40, RZ ;  /* 0x0000004009099810 */ /* 0x000fce0007ffe0ff */
.L_x_14:
[----:B------:R-:W-:-:S04]  /*1c90*/  LEA R12, R10, 0xc0800000, 0x17 ;  /* 0xc08000000a0c7811 */ /* 0x000fc800078eb8ff */
[----:B------:R-:W-:Y:S02]  /*1ca0*/  IADD3 R12, PT, PT, -R12, R11, RZ ;  /* 0x0000000b0c0c7210 */ /* 0x000fe40007ffe1ff */
[----:B------:R-:W-:Y:S02]  /*1cb0*/  IADD3 R11, PT, PT, R14, -0x7f, RZ ;  /* 0xffffff810e0b7810 */ /* 0x000fe40007ffe0ff */
[----:B------:R0:W1:Y:S01]  /*1cc0*/  MUFU.RCP R13, R12 ;  /* 0x0000000c000d7308 */ /* 0x0000620000001000 */
[----:B------:R-:W-:Y:S02]  /*1cd0*/  FADD.FTZ R15, -R12, -RZ ;  /* 0x800000ff0c0f7221 */ /* 0x000fe40000010100 */
[C---:B------:R-:W-:Y:S01]  /*1ce0*/  IMAD R2, R11.reuse, -0x800000, R2 ;  /* 0xff8000000b027824 */ /* 0x040fe200078e0202 */
[----:B0-----:R-:W-:-:S04]  /*1cf0*/  IADD3 R12, PT, PT, R11, 0x7f, -R10 ;  /* 0x0000007f0b0c7810 */ /* 0x001fc80007ffe80a */
[----:B------:R-:W-:Y:S01]  /*1d00*/  IADD3 R9, PT, PT, R12, R9, RZ ;  /* 0x000000090c097210 */ /* 0x000fe20007ffe0ff */
[----:B-1----:R-:W-:-:S04]  /*1d10*/  FFMA R14, R13, R15, 1 ;  /* 0x3f8000000d0e7423 */ /* 0x002fc8000000000f */
[----:B------:R-:W-:-:S04]  /*1d20*/  FFMA R16, R13, R14, R13 ;  /* 0x0000000e0d107223 */ /* 0x000fc8000000000d */
[----:B------:R-:W-:-:S04]  /*1d30*/  FFMA R13, R2, R16, RZ ;  /* 0x00000010020d7223 */ /* 0x000fc800000000ff */
[----:B------:R-:W-:-:S04]  /*1d40*/  FFMA R14, R15, R13, R2 ;  /* 0x0000000d0f0e7223 */ /* 0x000fc80000000002 */
[----:B------:R-:W-:-:S04]  /*1d50*/  FFMA R13, R16, R14, R13 ;  /* 0x0000000e100d7223 */ /* 0x000fc8000000000d */
[----:B------:R-:W-:-:S04]  /*1d60*/  FFMA R14, R15, R13, R2 ;  /* 0x0000000d0f0e7223 */ /* 0x000fc80000000002 */
[----:B------:R-:W-:-:S05]  /*1d70*/  FFMA R2, R16, R14, R13 ;  /* 0x0000000e10027223 */ /* 0x000fca000000000d */
[----:B------:R-:W-:-:S04]  /*1d80*/  SHF.R.U32.HI R10, RZ, 0x17, R2 ;  /* 0x00000017ff0a7819 */ /* 0x000fc80000011602 */
[----:B------:R-:W-:-:S04]  /*1d90*/  LOP3.LUT R10, R10, 0xff, RZ, 0xc0, !PT ;  /* 0x000000ff0a0a7812 */ /* 0x000fc800078ec0ff */
[----:B------:R-:W-:-:S04]  /*1da0*/  IADD3 R15, PT, PT, R10, R9, RZ ;  /* 0x000000090a0f7210 */ /* 0x000fc80007ffe0ff */
[----:B------:R-:W-:-:S04]  /*1db0*/  IADD3 R10, PT, PT, R15, -0x1, RZ ;  /* 0xffffffff0f0a7810 */ /* 0x000fc80007ffe0ff */
[----:B------:R-:W-:-:S13]  /*1dc0*/  ISETP.GE.U32.AND P0, PT, R10, 0xfe, PT ;  /* 0x000000fe0a00780c */ /* 0x000fda0003f06070 */
[----:B------:R-:W-:Y:S05]  /*1dd0*/  @!P0 BRA `(.L_x_19) ;  /* 0x0000000000808947 */ /* 0x000fea0003800000 */
[----:B------:R-:W-:-:S13]  /*1de0*/  ISETP.GT.AND P0, PT, R15, 0xfe, PT ;  /* 0x000000fe0f00780c */ /* 0x000fda0003f04270 */
[----:B------:R-:W-:Y:S05]  /*1df0*/  @P0 BRA `(.L_x_20) ;  /* 0x00000000006c0947 */ /* 0x000fea0003800000 */
[----:B------:R-:W-:-:S13]  /*1e00*/  ISETP.GE.AND P0, PT, R15, 0x1, PT ;  /* 0x000000010f00780c */ /* 0x000fda0003f06270 */
[----:B------:R-:W-:Y:S05]  /*1e10*/  @P0 BRA `(.L_x_21) ;  /* 0x0000000000980947 */ /* 0x000fea0003800000 */
[----:B------:R-:W-:Y:S02]  /*1e20*/  ISETP.GE.AND P0, PT, R15, -0x18, PT ;  /* 0xffffffe80f00780c */ /* 0x000fe40003f06270 */
[----:B------:R-:W-:-:S11]  /*1e30*/  LOP3.LUT R2, R2, 0x80000000, RZ, 0xc0, !PT ;  /* 0x8000000002027812 */ /* 0x000fd600078ec0ff */
[----:B------:R-:W-:Y:S05]  /*1e40*/  @!P0 BRA `(.L_x_21) ;  /* 0x00000000008c8947 */ /* 0x000fea0003800000 */
[CCC-:B------:R-:W-:Y:S01]  /*1e50*/  FFMA.RZ R9, R16.reuse, R14.reuse, R13.reuse ;  /* 0x0000000e10097223 */ /* 0x1c0fe2000000c00d */
[C---:B------:R-:W-:Y:S01]  /*1e60*/  IADD3 R12, PT, PT, R15.reuse, 0x20, RZ ;  /* 0x000000200f0c7810 */ /* 0x040fe20007ffe0ff */
[CCC-:B------:R-:W-:Y:S01]  /*1e70*/  FFMA.RM R10, R16.reuse, R14.reuse, R13.reuse ;  /* 0x0000000e100a7223 */ /* 0x1c0fe2000000400d */
[----:B------:R-:W-:Y:S02]  /*1e80*/  ISETP.NE.AND P3, PT, R15, RZ, PT ;  /* 0x000000ff0f00720c */ /* 0x000fe40003f65270 */
[----:B------:R-:W-:Y:S01]  /*1e90*/  LOP3.LUT R11, R9, 0x7fffff, RZ, 0xc0, !PT ;  /* 0x007fffff090b7812 */ /* 0x000fe200078ec0ff */
[----:B------:R-:W-:Y:S01]  /*1ea0*/  FFMA.RP R9, R16, R14, R13 ;  /* 0x0000000e10097223 */ /* 0x000fe2000000800d */
[----:B------:R-:W-:Y:S02]  /*1eb0*/  ISETP.NE.AND P1, PT, R15, RZ, PT ;  /* 0x000000ff0f00720c */ /* 0x000fe40003f25270 */
[----:B------:R-:W-:Y:S02]  /*1ec0*/  LOP3.LUT R11, R11, 0x800000, RZ, 0xfc, !PT ;  /* 0x008000000b0b7812 */ /* 0x000fe400078efcff */
[----:B------:R-:W-:-:S02]  /*1ed0*/  IADD3 R13, PT, PT, -R15, RZ, RZ ;  /* 0x000000ff0f0d7210 */ /* 0x000fc40007ffe1ff */
[----:B------:R-:W-:Y:S02]  /*1ee0*/  SHF.L.U32 R12, R11, R12, RZ ;  /* 0x0000000c0b0c7219 */ /* 0x000fe400000006ff */
[----:B------:R-:W-:Y:S02]  /*1ef0*/  FSETP.NEU.FTZ.AND P0, PT, R9, R10, PT ;  /* 0x0000000a0900720b */ /* 0x000fe40003f1d000 */
[----:B------:R-:W-:Y:S02]  /*1f00*/  SEL R10, R13, RZ, P3 ;  /* 0x000000ff0d0a7207 */ /* 0x000fe40001800000 */
[----:B------:R-:W-:Y:S02]  /*1f10*/  ISETP.NE.AND P1, PT, R12, RZ, P1 ;  /* 0x000000ff0c00720c */ /* 0x000fe40000f25270 */
[----:B------:R-:W-:Y:S02]  /*1f20*/  SHF.R.U32.HI R10, RZ, R10, R11 ;  /* 0x0000000aff0a7219 */ /* 0x000fe4000001160b */
[----:B------:R-:W-:-:S02]  /*1f30*/  PLOP3.LUT P0, PT, P0, P1, PT, 0xf8, 0x8f ;  /* 0x00000000008f781c */ /* 0x000fc40000703f70 */
[----:B------:R-:W-:Y:S02]  /*1f40*/  SHF.R.U32.HI R12, RZ, 0x1, R10 ;  /* 0x00000001ff0c7819 */ /* 0x000fe4000001160a */
[----:B------:R-:W-:-:S04]  /*1f50*/  SEL R9, RZ, 0x1, !P0 ;  /* 0x00000001ff097807 */ /* 0x000fc80004000000 */
[----:B------:R-:W-:-:S04]  /*1f60*/  LOP3.LUT R9, R9, 0x1, R12, 0xf8, !PT ;  /* 0x0000000109097812 */ /* 0x000fc800078ef80c */
[----:B------:R-:W-:-:S04]  /*1f70*/  LOP3.LUT R9, R9, R10, RZ, 0xc0, !PT ;  /* 0x0000000a09097212 */ /* 0x000fc800078ec0ff */
[----:B------:R-:W-:-:S04]  /*1f80*/  IADD3 R9, PT, PT, R12, R9, RZ ;  /* 0x000000090c097210 */ /* 0x000fc80007ffe0ff */
[----:B------:R-:W-:Y:S01]  /*1f90*/  LOP3.LUT R2, R9, R2, RZ, 0xfc, !PT ;  /* 0x0000000209027212 */ /* 0x000fe200078efcff */
[----:B------:R-:W-:Y:S06]  /*1fa0*/  BRA `(.L_x_21) ;  /* 0x0000000000347947 */ /* 0x000fec0003800000 */
.L_x_20:
[----:B------:R-:W-:-:S04]  /*1fb0*/  LOP3.LUT R2, R2, 0x80000000, RZ, 0xc0, !PT ;  /* 0x8000000002027812 */ /* 0x000fc800078ec0ff */
[----:B------:R-:W-:Y:S01]  /*1fc0*/  LOP3.LUT R2, R2, 0x7f800000, RZ, 0xfc, !PT ;  /* 0x7f80000002027812 */ /* 0x000fe200078efcff */
[----:B------:R-:W-:Y:S06]  /*1fd0*/  BRA `(.L_x_21) ;  /* 0x0000000000287947 */ /* 0x000fec0003800000 */
.L_x_19:
[----:B------:R-:W-:Y:S01]  /*1fe0*/  LEA R2, R9, R2, 0x17 ;  /* 0x0000000209027211 */ /* 0x000fe200078eb8ff */
[----:B------:R-:W-:Y:S06]  /*1ff0*/  BRA `(.L_x_21) ;  /* 0x0000000000207947 */ /* 0x000fec0003800000 */
.L_x_18:
[----:B------:R-:W-:-:S04]  /*2000*/  LOP3.LUT R2, R11, 0x80000000, R2, 0x48, !PT ;  /* 0x800000000b027812 */ /* 0x000fc800078e4802 */
[----:B------:R-:W-:Y:S01]  /*2010*/  LOP3.LUT R2, R2, 0x7f800000, RZ, 0xfc, !PT ;  /* 0x7f80000002027812 */ /* 0x000fe200078efcff */
[----:B------:R-:W-:Y:S06]  /*2020*/  BRA `(.L_x_21) ;  /* 0x0000000000147947 */ /* 0x000fec0003800000 */
.L_x_17:
[----:B------:R-:W-:Y:S01]  /*2030*/  LOP3.LUT R2, R11, 0x80000000, R2, 0x48, !PT ;  /* 0x800000000b027812 */ /* 0x000fe200078e4802 */
[----:B------:R-:W-:Y:S06]  /*2040*/  BRA `(.L_x_21) ;  /* 0x00000000000c7947 */ /* 0x000fec0003800000 */
.L_x_16:
[----:B------:R-:W0:Y:S01]  /*2050*/  MUFU.RSQ R2, -QNAN ;  /* 0xffc0000000027908 */ /* 0x000e220000001400 */
[----:B------:R-:W-:Y:S05]  /*2060*/  BRA `(.L_x_21) ;  /* 0x0000000000047947 */ /* 0x000fea0003800000 */
.L_x_15:
[----:B------:R-:W-:-:S07]  /*2070*/  FADD.FTZ R2, R2, R3 ;  /* 0x0000000302027221 */ /* 0x000fce0000010000 */
.L_x_21:
[----:B------:R-:W-:-:S04]  /*2080*/  HFMA2 R9, -RZ, RZ, 0, 0 ;  /* 0x00000000ff097431 */ /* 0x000fc800000001ff */
[----:B0-----:R-:W-:Y:S05]  /*2090*/  RET.REL.NODEC R8 `(_Z7computeffffffffifffff) ;  /* 0xffffffdc08d87950 */ /* 0x001fea0003c3ffff */
.L_x_22:
[----:B------:R-:W-:-:S00]  /*20a0*/  BRA `(.L_x_22) ;  /* 0xfffffffc00fc7947 */ /* 0x000fc0000383ffff */
[----:B------:R-:W-:-:S00]  /*20b0*/  NOP ;  /* 0x0000000000007918 */ /* 0x000fc00000000000 */
        /* <DEDUP_REMOVED lines=12> */
.L_x_23:


//--------------------- .nv.global.init           --------------------------
	.section	.nv.global.init,"aw",@progbits
.nv.global.init:
	.type		$str,@object
	.size		$str,(.L_0 - $str)
$str:
        /*0000*/ 	.byte	0x25, 0x2e, 0x31, 0x37, 0x67, 0x0a, 0x00
.L_0:


//--------------------- .nv.shared.reserved.0     --------------------------
	.section	.nv.shared.reserved.0,"aw",@nobits
	.weak		__nv_reservedSMEM_offset_0_alias
	.size		__nv_reservedSMEM_offset_0_alias, 0, 64
	.other		__nv_reservedSMEM_offset_0_alias,@"STO_CUDA_RESERVED_SHARED STV_DEFAULT"
__nv_reservedSMEM_offset_0_alias:
	.zero		0
	.zero		64


//--------------------- .nv.constant0._Z7computeffffffffifffff --------------------------
	.section	.nv.constant0._Z7computeffffffffifffff,"a",@progbits
	.sectionflags	@""
	.align	4
.nv.constant0._Z7computeffffffffifffff:
	.zero		952


//--------------------- SYMBOLS --------------------------

	.type		.nv.reservedSmem.offset0,@object
	.size		.nv.reservedSmem.offset0,0x4
	.type		vprintf,@function
